// auto-generated by cutlass_sweep.conv — config: {"arch": "sm_100", "cluster_m": 2, "cluster_n": 1, "conv_kind": "dgrad", "dtype": "fp16", "ndim": 2, "tile_k": 64, "tile_m": 256, "tile_n": 64}
#include "cutlass/cutlass.h"
#include "cute/tensor.hpp"
#include "cutlass/kernel_hardware_info.hpp"
#include "cutlass/conv/convolution.h"
#include "cutlass/conv/dispatch_policy.hpp"
#include "cutlass/conv/collective/collective_builder.hpp"
#include "cutlass/conv/kernel/conv_universal.hpp"
#include "cutlass/conv/device/conv_universal_adapter.hpp"
#include "cutlass/epilogue/collective/collective_builder.hpp"

using namespace cute;
using Elem = cutlass::half_t;
using Acc  = float;
using LayoutAB = cutlass::layout::TensorNHWC;
using LayoutC  = cutlass::layout::TensorNHWC;
constexpr auto ConvOp = cutlass::conv::Operator::kDgrad;
using TileShape    = Shape<_256, _64, Shape<_64>>;
using ClusterShape = Shape<_2, _1, _1>;

using CollectiveEpilogue = typename cutlass::epilogue::collective::CollectiveBuilder<
    cutlass::arch::Sm100, cutlass::arch::OpClassTensorOp,
    TileShape, ClusterShape,
    cutlass::epilogue::collective::EpilogueTileAuto,
    Acc, Acc,
    Elem, LayoutC, 128 / cutlass::sizeof_bits<Elem>::value,
    Elem, LayoutC, 128 / cutlass::sizeof_bits<Elem>::value,
    cutlass::epilogue::collective::EpilogueScheduleAuto
  >::CollectiveOp;

using CollectiveMainloop = typename cutlass::conv::collective::CollectiveBuilder<
    cutlass::arch::Sm100, cutlass::arch::OpClassTensorOp, ConvOp,
    Elem, LayoutAB, 128 / cutlass::sizeof_bits<Elem>::value,
    Elem, LayoutAB, 128 / cutlass::sizeof_bits<Elem>::value,
    Acc,
    TileShape, ClusterShape,
    cutlass::conv::collective::StageCountAutoCarveout<
        static_cast<int>(sizeof(typename CollectiveEpilogue::SharedStorage))>,
    cutlass::conv::collective::KernelScheduleAuto
  >::CollectiveOp;

using ProblemShape = cutlass::conv::ConvProblemShape<
    ConvOp, CollectiveMainloop::DispatchPolicy::NumSpatialDimensions>;
using ConvKernel = cutlass::conv::kernel::ConvUniversal<
    ProblemShape, CollectiveMainloop, CollectiveEpilogue>;
using Conv = cutlass::conv::device::ConvUniversalAdapter<ConvKernel>;

auto* _anchor = &cutlass::device_kernel<ConvKernel>;


// ===== COMPILED SASS (sm_100a) =====

	.target	sm_100a

	.elftype	@"ET_EXEC"


//--------------------- .note.nv.tkinfo           --------------------------
	.section	.note.nv.tkinfo,"",@"SHT_NOTE"
	.sectionflags	@"SHF_NOTE_NV_TKINFO"
	.tkinfo
        /*0018*/ 	.word	0x00000002
        /*0030*/ 	.string	""
        /*0030*/ 	.string	"ptxas"
        /*0030*/ 	.string	"Cuda compilation tools, release 13.0, V13.0.88"
        /*0030*/ 	.string	"Build cuda_13.0.r13.0/compiler.36424714_0"
        /*0030*/ 	.string	"-arch sm_100a -m 64 "



//--------------------- .note.nv.cuinfo           --------------------------
	.section	.note.nv.cuinfo,"",@"SHT_NOTE"
	.sectionflags	@"SHF_NOTE_NV_CUINFO"
        /*0018*/ 	.short	0x0002
        /*001a*/ 	.short	0x0064
        /*001c*/ 	.short	0x0082
	.zero		2


//--------------------- .nv.info                  --------------------------
	.section	.nv.info,"",@"SHT_CUDA_INFO"
	.align	4


	//----- nvinfo : EIATTR_REGCOUNT
	.align		4
        /*0000*/ 	.byte	0x04, 0x2f
        /*0002*/ 	.short	(.L_19 - .L_18)
	.align		4
.L_18:
        /*0004*/ 	.word	index@(_ZN7cutlass13device_kernelINS_4conv6kernel13ConvUniversalINS1_16ConvProblemShapeILNS1_8OperatorE1ELi2EEENS1_10collective14CollectiveConvINS1_47MainloopSm100TmaUmmaWarpSpecializedImplicitGemmILS5_1ELi10ELi2ELi1ELi2EN4cute5tupleIJNSA_1CILi2EEENSC_ILi1EEESE_EEEEENSB_IJNSC_ILi256EEENSC_ILi64EEENSB_IJSI_EEEEEENS_6half_tESL_NSA_8TiledMMAINSA_8MMA_AtomIJNSA_26SM100_MMA_F16BF16_2x1SM_SSISL_SL_fLi256ELi64ELNSA_4UMMA5MajorE0ELSQ_1ELNSP_7ScaleInE0ELSR_0EEEEEENSA_6LayoutINSB_IJSE_SE_SE_EEENSB_IJNSC_ILi0EEESW_SW_EEEEENSB_IJNSA_10UnderscoreESZ_SZ_EEEEENS7_6detail27Sm100ImplicitGemmTileTraitsINSA_25SM100_TMA_2SM_LOAD_IM2COLENSA_14ComposedLayoutINSA_7SwizzleILi3ELi4ELi3EEENSA_18smem_ptr_flag_bitsILi16EEENSU_INSB_IJNSC_ILi8EEESI_EEENSB_IJSI_SE_EEEEEEEvEENS13_INSA_18SM100_TMA_2SM_LOADENS15_INS16_ILi2ELi4ELi3EEES19_NSU_INSB_IJNSC_ILi32EEES1A_EEENSB_IJSE_S1I_EEEEEEEvEEEENS_8epilogue10collective18CollectiveEpilogueINS1P_23Sm100TmaWarpSpecializedILi3ELi2ELi32ELb1ELb0EEEJNSB_IJNSC_ILi128EEESI_SJ_EEENSB_IJNSU_IS1U_SE_EENSU_IS1I_SE_EEEEESL_NSB_IJNSB_IJlllEEESE_SW_EEESL_S20_NS1P_6fusion15FusionCallbacksIS1T_NS21_17LinearCombinationISL_fSL_fLNS_15FloatRoundStyleE2EEES1V_S1Y_JEEENSA_5SM1004TMEM4LOAD26SM100_TMEM_LOAD_32dp32b32xENSA_20SM90_TMA_LOAD_IM2COLENS15_IS1H_S19_NSU_INSB_IJS1A_S1I_EEENSB_IJS1I_SE_EEEEEEENSA_39AutoVectorizingCopyWithAssumedAlignmentILi128EEENSA_21SM90_TMA_STORE_IM2COLES2F_S2H_S2H_EEEvvEEEEvNT_6ParamsE)
        /*0008*/ 	.word	0x0000007d


	//----- nvinfo : EIATTR_FRAME_SIZE
	.align		4
.L_19:
        /*000c*/ 	.byte	0x04, 0x11
        /*000e*/ 	.short	(.L_21 - .L_20)
	.align		4
.L_20:
        /*0010*/ 	.word	index@($__internal_2_$__cuda_sm10x_tcgen05_guardrail_trap_unallocated_columns_being_dealloced)
        /*0014*/ 	.word	0x00000008


	//----- nvinfo : EIATTR_FRAME_SIZE
	.align		4
.L_21:
        /*0018*/ 	.byte	0x04, 0x11
        /*001a*/ 	.short	(.L_23 - .L_22)
	.align		4
.L_22:
        /*001c*/ 	.word	index@($__internal_1_$__cuda_sm10x_tcgen05_guardrail_trap_phase_invalid_during_alloc)
        /*0020*/ 	.word	0x00000008


	//----- nvinfo : EIATTR_FRAME_SIZE
	.align		4
.L_23:
        /*0024*/ 	.byte	0x04, 0x11
        /*0026*/ 	.short	(.L_25 - .L_24)
	.align		4
.L_24:
        /*0028*/ 	.word	index@($__internal_0_$__cuda_sm10x_tcgen05_guardrail_trap_col_being_dealloced_not_returned_by_alloc)
        /*002c*/ 	.word	0x00000008


	//----- nvinfo : EIATTR_FRAME_SIZE
	.align		4
.L_25:
        /*0030*/ 	.byte	0x04, 0x11
        /*0032*/ 	.short	(.L_27 - .L_26)
	.align		4
.L_26:
        /*0034*/ 	.word	index@(_ZN7cutlass13device_kernelINS_4conv6kernel13ConvUniversalINS1_16ConvProblemShapeILNS1_8OperatorE1ELi2EEENS1_10collective14CollectiveConvINS1_47MainloopSm100TmaUmmaWarpSpecializedImplicitGemmILS5_1ELi10ELi2ELi1ELi2EN4cute5tupleIJNSA_1CILi2EEENSC_ILi1EEESE_EEEEENSB_IJNSC_ILi256EEENSC_ILi64EEENSB_IJSI_EEEEEENS_6half_tESL_NSA_8TiledMMAINSA_8MMA_AtomIJNSA_26SM100_MMA_F16BF16_2x1SM_SSISL_SL_fLi256ELi64ELNSA_4UMMA5MajorE0ELSQ_1ELNSP_7ScaleInE0ELSR_0EEEEEENSA_6LayoutINSB_IJSE_SE_SE_EEENSB_IJNSC_ILi0EEESW_SW_EEEEENSB_IJNSA_10UnderscoreESZ_SZ_EEEEENS7_6detail27Sm100ImplicitGemmTileTraitsINSA_25SM100_TMA_2SM_LOAD_IM2COLENSA_14ComposedLayoutINSA_7SwizzleILi3ELi4ELi3EEENSA_18smem_ptr_flag_bitsILi16EEENSU_INSB_IJNSC_ILi8EEESI_EEENSB_IJSI_SE_EEEEEEEvEENS13_INSA_18SM100_TMA_2SM_LOADENS15_INS16_ILi2ELi4ELi3EEES19_NSU_INSB_IJNSC_ILi32EEES1A_EEENSB_IJSE_S1I_EEEEEEEvEEEENS_8epilogue10collective18CollectiveEpilogueINS1P_23Sm100TmaWarpSpecializedILi3ELi2ELi32ELb1ELb0EEEJNSB_IJNSC_ILi128EEESI_SJ_EEENSB_IJNSU_IS1U_SE_EENSU_IS1I_SE_EEEEESL_NSB_IJNSB_IJlllEEESE_SW_EEESL_S20_NS1P_6fusion15FusionCallbacksIS1T_NS21_17LinearCombinationISL_fSL_fLNS_15FloatRoundStyleE2EEES1V_S1Y_JEEENSA_5SM1004TMEM4LOAD26SM100_TMEM_LOAD_32dp32b32xENSA_20SM90_TMA_LOAD_IM2COLENS15_IS1H_S19_NSU_INSB_IJS1A_S1I_EEENSB_IJS1I_SE_EEEEEEENSA_39AutoVectorizingCopyWithAssumedAlignmentILi128EEENSA_21SM90_TMA_STORE_IM2COLES2F_S2H_S2H_EEEvvEEEEvNT_6ParamsE)
        /*0038*/ 	.word	0x00000008


	//----- nvinfo : EIATTR_MIN_STACK_SIZE
	.align		4
.L_27:
        /*003c*/ 	.byte	0x04, 0x12
        /*003e*/ 	.short	(.L_29 - .L_28)
	.align		4
.L_28:
        /*0040*/ 	.word	index@(_ZN7cutlass13device_kernelINS_4conv6kernel13ConvUniversalINS1_16ConvProblemShapeILNS1_8OperatorE1ELi2EEENS1_10collective14CollectiveConvINS1_47MainloopSm100TmaUmmaWarpSpecializedImplicitGemmILS5_1ELi10ELi2ELi1ELi2EN4cute5tupleIJNSA_1CILi2EEENSC_ILi1EEESE_EEEEENSB_IJNSC_ILi256EEENSC_ILi64EEENSB_IJSI_EEEEEENS_6half_tESL_NSA_8TiledMMAINSA_8MMA_AtomIJNSA_26SM100_MMA_F16BF16_2x1SM_SSISL_SL_fLi256ELi64ELNSA_4UMMA5MajorE0ELSQ_1ELNSP_7ScaleInE0ELSR_0EEEEEENSA_6LayoutINSB_IJSE_SE_SE_EEENSB_IJNSC_ILi0EEESW_SW_EEEEENSB_IJNSA_10UnderscoreESZ_SZ_EEEEENS7_6detail27Sm100ImplicitGemmTileTraitsINSA_25SM100_TMA_2SM_LOAD_IM2COLENSA_14ComposedLayoutINSA_7SwizzleILi3ELi4ELi3EEENSA_18smem_ptr_flag_bitsILi16EEENSU_INSB_IJNSC_ILi8EEESI_EEENSB_IJSI_SE_EEEEEEEvEENS13_INSA_18SM100_TMA_2SM_LOADENS15_INS16_ILi2ELi4ELi3EEES19_NSU_INSB_IJNSC_ILi32EEES1A_EEENSB_IJSE_S1I_EEEEEEEvEEEENS_8epilogue10collective18CollectiveEpilogueINS1P_23Sm100TmaWarpSpecializedILi3ELi2ELi32ELb1ELb0EEEJNSB_IJNSC_ILi128EEESI_SJ_EEENSB_IJNSU_IS1U_SE_EENSU_IS1I_SE_EEEEESL_NSB_IJNSB_IJlllEEESE_SW_EEESL_S20_NS1P_6fusion15FusionCallbacksIS1T_NS21_17LinearCombinationISL_fSL_fLNS_15FloatRoundStyleE2EEES1V_S1Y_JEEENSA_5SM1004TMEM4LOAD26SM100_TMEM_LOAD_32dp32b32xENSA_20SM90_TMA_LOAD_IM2COLENS15_IS1H_S19_NSU_INSB_IJS1A_S1I_EEENSB_IJS1I_SE_EEEEEEENSA_39AutoVectorizingCopyWithAssumedAlignmentILi128EEENSA_21SM90_TMA_STORE_IM2COLES2F_S2H_S2H_EEEvvEEEEvNT_6ParamsE)
        /*0044*/ 	.word	0x00000008
.L_29:


//--------------------- .nv.compat                --------------------------
	.section	.nv.compat,"",@"SHT_CUDA_COMPAT_INFO"
	.align	4
        /*0000*/ 	.byte	0x02, 0x09, 0x01, 0x00, 0x02, 0x02, 0x02, 0x00, 0x02, 0x05, 0x05, 0x00, 0x03, 0x07, 0x01, 0x01
        /*0010*/ 	.byte	0x02, 0x03, 0x01, 0x00, 0x02, 0x06, 0x01, 0x00, 0x04, 0x0b, 0x08, 0x00, 0x09, 0x00, 0x00, 0x00
        /*0020*/ 	.byte	0x00, 0x00, 0x00, 0x00


//--------------------- .nv.info._ZN7cutlass13device_kernelINS_4conv6kernel13ConvUniversalINS1_16ConvProblemShapeILNS1_8OperatorE1ELi2EEENS1_10collective14CollectiveConvINS1_47MainloopSm100TmaUmmaWarpSpecializedImplicitGemmILS5_1ELi10ELi2ELi1ELi2EN4cute5tupleIJNSA_1CILi2EEENSC_ILi1EEESE_EEEEENSB_IJNSC_ILi256EEENSC_ILi64EEENSB_IJSI_EEEEEENS_6half_tESL_NSA_8TiledMMAINSA_8MMA_AtomIJNSA_26SM100_MMA_F16BF16_2x1SM_SSISL_SL_fLi256ELi64ELNSA_4UMMA5MajorE0ELSQ_1ELNSP_7ScaleInE0ELSR_0EEEEEENSA_6LayoutINSB_IJSE_SE_SE_EEENSB_IJNSC_ILi0EEESW_SW_EEEEENSB_IJNSA_10UnderscoreESZ_SZ_EEEEENS7_6detail27Sm100ImplicitGemmTileTraitsINSA_25SM100_TMA_2SM_LOAD_IM2COLENSA_14ComposedLayoutINSA_7SwizzleILi3ELi4ELi3EEENSA_18smem_ptr_flag_bitsILi16EEENSU_INSB_IJNSC_ILi8EEESI_EEENSB_IJSI_SE_EEEEEEEvEENS13_INSA_18SM100_TMA_2SM_LOADENS15_INS16_ILi2ELi4ELi3EEES19_NSU_INSB_IJNSC_ILi32EEES1A_EEENSB_IJSE_S1I_EEEEEEEvEEEENS_8epilogue10collective18CollectiveEpilogueINS1P_23Sm100TmaWarpSpecializedILi3ELi2ELi32ELb1ELb0EEEJNSB_IJNSC_ILi128EEESI_SJ_EEENSB_IJNSU_IS1U_SE_EENSU_IS1I_SE_EEEEESL_NSB_IJNSB_IJlllEEESE_SW_EEESL_S20_NS1P_6fusion15FusionCallbacksIS1T_NS21_17LinearCombinationISL_fSL_fLNS_15FloatRoundStyleE2EEES1V_S1Y_JEEENSA_5SM1004TMEM4LOAD26SM100_TMEM_LOAD_32dp32b32xENSA_20SM90_TMA_LOAD_IM2COLENS15_IS1H_S19_NSU_INSB_IJS1A_S1I_EEENSB_IJS1I_SE_EEEEEEENSA_39AutoVectorizingCopyWithAssumedAlignmentILi128EEENSA_21SM90_TMA_STORE_IM2COLES2F_S2H_S2H_EEEvvEEEEvNT_6ParamsE --------------------------
	.section	.nv.info._ZN7cutlass13device_kernelINS_4conv6kernel13ConvUniversalINS1_16ConvProblemShapeILNS1_8OperatorE1ELi2EEENS1_10collective14CollectiveConvINS1_47MainloopSm100TmaUmmaWarpSpecializedImplicitGemmILS5_1ELi10ELi2ELi1ELi2EN4cute5tupleIJNSA_1CILi2EEENSC_ILi1EEESE_EEEEENSB_IJNSC_ILi256EEENSC_ILi64EEENSB_IJSI_EEEEEENS_6half_tESL_NSA_8TiledMMAINSA_8MMA_AtomIJNSA_26SM100_MMA_F16BF16_2x1SM_SSISL_SL_fLi256ELi64ELNSA_4UMMA5MajorE0ELSQ_1ELNSP_7ScaleInE0ELSR_0EEEEEENSA_6LayoutINSB_IJSE_SE_SE_EEENSB_IJNSC_ILi0EEESW_SW_EEEEENSB_IJNSA_10UnderscoreESZ_SZ_EEEEENS7_6detail27Sm100ImplicitGemmTileTraitsINSA_25SM100_TMA_2SM_LOAD_IM2COLENSA_14ComposedLayoutINSA_7SwizzleILi3ELi4ELi3EEENSA_18smem_ptr_flag_bitsILi16EEENSU_INSB_IJNSC_ILi8EEESI_EEENSB_IJSI_SE_EEEEEEEvEENS13_INSA_18SM100_TMA_2SM_LOADENS15_INS16_ILi2ELi4ELi3EEES19_NSU_INSB_IJNSC_ILi32EEES1A_EEENSB_IJSE_S1I_EEEEEEEvEEEENS_8epilogue10collective18CollectiveEpilogueINS1P_23Sm100TmaWarpSpecializedILi3ELi2ELi32ELb1ELb0EEEJNSB_IJNSC_ILi128EEESI_SJ_EEENSB_IJNSU_IS1U_SE_EENSU_IS1I_SE_EEEEESL_NSB_IJNSB_IJlllEEESE_SW_EEESL_S20_NS1P_6fusion15FusionCallbacksIS1T_NS21_17LinearCombinationISL_fSL_fLNS_15FloatRoundStyleE2EEES1V_S1Y_JEEENSA_5SM1004TMEM4LOAD26SM100_TMEM_LOAD_32dp32b32xENSA_20SM90_TMA_LOAD_IM2COLENS15_IS1H_S19_NSU_INSB_IJS1A_S1I_EEENSB_IJS1I_SE_EEEEEEENSA_39AutoVectorizingCopyWithAssumedAlignmentILi128EEENSA_21SM90_TMA_STORE_IM2COLES2F_S2H_S2H_EEEvvEEEEvNT_6ParamsE,"",@"SHT_CUDA_INFO"
	.sectionflags	@""
	.align	4


	//----- nvinfo : EIATTR_CUDA_API_VERSION
	.align		4
        /*0000*/ 	.byte	0x04, 0x37
        /*0002*/ 	.short	(.L_31 - .L_30)
.L_30:
        /*0004*/ 	.word	0x00000082


	//----- nvinfo : EIATTR_KPARAM_INFO
	.align		4
.L_31:
        /*0008*/ 	.byte	0x04, 0x17
        /*000a*/ 	.short	(.L_33 - .L_32)
.L_32:
        /*000c*/ 	.word	0x00000000
        /*0010*/ 	.short	0x0000
        /*0012*/ 	.short	0x0000
        /*0014*/ 	.byte	0x00, 0xf0, 0x01, 0x20


	//----- nvinfo : EIATTR_AT_ENTRY_FRAGMENTS
	.align		4
.L_33:
        /*0018*/ 	.byte	0x04, 0x4f
        /*001a*/ 	.short	(.L_35 - .L_34)


	//   ....[0]....
.L_34:
        /*001c*/ 	.word	0x00000007


	//----- nvinfo : EIATTR_RESERVED_SMEM_USED
	.align		4
.L_35:
        /*0020*/ 	.byte	0x01, 0x41
	.zero		2


	//----- nvinfo : EIATTR_SPARSE_MMA_MASK
	.align		4
        /*0024*/ 	.byte	0x03, 0x50
        /*0026*/ 	.short	0x0000


	//----- nvinfo : EIATTR_TCGEN05_2CTA_USED
	.align		4
        /*0028*/ 	.byte	0x01, 0x52
	.zero		2


	//----- nvinfo : EIATTR_MAXREG_COUNT
	.align		4
        /*002c*/ 	.byte	0x03, 0x1b
        /*002e*/ 	.short	0x00ff


	//----- nvinfo : EIATTR_NUM_BARRIERS
	.align		4
        /*0030*/ 	.byte	0x02, 0x4c
        /*0032*/ 	.byte	0x07
	.zero		1


	//----- nvinfo : EIATTR_EXTERNS
	.align		4
        /*0034*/ 	.byte	0x04, 0x0f
        /*0036*/ 	.short	(.L_37 - .L_36)


	//   ....[0]....
	.align		4
.L_36:
        /*0038*/ 	.word	index@(__assertfail)


	//----- nvinfo : EIATTR_MERCURY_ISA_VERSION
	.align		4
.L_37:
        /*003c*/ 	.byte	0x03, 0x5f
        /*003e*/ 	.short	0x0101


	//----- nvinfo : EIATTR_INT_WARP_WIDE_INSTR_OFFSETS
	.align		4
        /*0040*/ 	.byte	0x04, 0x31
        /*0042*/ 	.short	(.L_39 - .L_38)


	//   ....[0]....
.L_38:
        /*0044*/ 	.word	0x00000d20


	//   ....[1]....
        /*0048*/ 	.word	0x00000dd0


	//   ....[2]....
        /*004c*/ 	.word	0x00004630


	//   ....[3]....
        /*0050*/ 	.word	0x00004650


	//   ....[4]....
        /*0054*/ 	.word	0x00004680


	//   ....[5]....
        /*0058*/ 	.word	0x000052e0


	//   ....[6]....
        /*005c*/ 	.word	0x00005420


	//   ....[7]....
        /*0060*/ 	.word	0x00005520


	//   ....[8]....
        /*0064*/ 	.word	0x00005620


	//----- nvinfo : EIATTR_COOP_GROUP_MASK_REGIDS
	.align		4
.L_39:
        /*0068*/ 	.byte	0x04, 0x29
        /*006a*/ 	.short	(.L_41 - .L_40)


	//   ....[0]....
.L_40:
        /*006c*/ 	.word	0xffffffff


	//   ....[1]....
        /*0070*/ 	.word	0xffffffff


	//   ....[2]....
        /*0074*/ 	.word	0xffffffff


	//   ....[3]....
        /*0078*/ 	.word	0xffffffff


	//   ....[4]....
        /*007c*/ 	.word	0xffffffff


	//   ....[5]....
        /*0080*/ 	.word	0xffffffff


	//   ....[6]....
        /*0084*/ 	.word	0xffffffff


	//   ....[7]....
        /*0088*/ 	.word	0xffffffff


	//   ....[8]....
        /*008c*/ 	.word	0xffffffff


	//   ....[9]....
        /*0090*/ 	.word	0xffffffff


	//   ....[10]....
        /*0094*/ 	.word	0xffffffff


	//   ....[11]....
        /*0098*/ 	.word	0xffffffff


	//   ....[12]....
        /*009c*/ 	.word	0xffffffff


	//----- nvinfo : EIATTR_COOP_GROUP_INSTR_OFFSETS
	.align		4
.L_41:
        /*00a0*/ 	.byte	0x04, 0x28
        /*00a2*/ 	.short	(.L_43 - .L_42)


	//   ....[0]....
.L_42:
        /*00a4*/ 	.word	0x000000d0


	//   ....[1]....
        /*00a8*/ 	.word	0x00000540


	//   ....[2]....
        /*00ac*/ 	.word	0x000007d0


	//   ....[3]....
        /*00b0*/ 	.word	0x00000950


	//   ....[4]....
        /*00b4*/ 	.word	0x00000a50


	//   ....[5]....
        /*00b8*/ 	.word	0x00000ba0


	//   ....[6]....
        /*00bc*/ 	.word	0x00000e40


	//   ....[7]....
        /*00c0*/ 	.word	0x00002500


	//   ....[8]....
        /*00c4*/ 	.word	0x00003510


	//   ....[9]....
        /*00c8*/ 	.word	0x000039e0


	//   ....[10]....
        /*00cc*/ 	.word	0x00003a10


	//   ....[11]....
        /*00d0*/ 	.word	0x00004550


	//   ....[12]....
        /*00d4*/ 	.word	0x00004750


	//----- nvinfo : EIATTR_VRC_CTA_INIT_COUNT
	.align		4
.L_43:
        /*00d8*/ 	.byte	0x02, 0x4a
        /*00da*/ 	.byte	0x80
	.zero		1


	//----- nvinfo : EIATTR_SYSCALL_OFFSETS
	.align		4
        /*00dc*/ 	.byte	0x04, 0x46
        /*00de*/ 	.short	(.L_45 - .L_44)


	//   ....[0]....
.L_44:
        /*00e0*/ 	.word	0x00006350


	//   ....[1]....
        /*00e4*/ 	.word	0x00006440


	//   ....[2]....
        /*00e8*/ 	.word	0x00006e40


	//   ....[3]....
        /*00ec*/ 	.word	0x00007b20


	//----- nvinfo : EIATTR_MBARRIER_INSTR_OFFSETS
	.align		4
.L_45:
        /*00f0*/ 	.byte	0x04, 0x39
        /*00f2*/ 	.short	(.L_47 - .L_46)


	//   ....[0]....
.L_46:
        /*00f4*/ 	.word	0x00000670
        /*00f8*/ 	.word	0x000000ff
        /*00fc*/ 	.word	0x00000000
        /*0100*/ 	.short	0x0100
        /*0102*/ 	.byte	0x04
	.zero		1


	//   ....[1]....
        /*0104*/ 	.word	0x00000680
        /*0108*/ 	.word	0x000000ff
        /*010c*/ 	.word	0x00000050
        /*0110*/ 	.short	0x0100
        /*0112*/ 	.byte	0x04
	.zero		1


	//   ....[2]....
        /*0114*/ 	.word	0x00000690
        /*0118*/ 	.word	0x000000ff
        /*011c*/ 	.word	0x00000008
        /*0120*/ 	.short	0x0100
        /*0122*/ 	.byte	0x04
	.zero		1


	//   ....[3]....
        /*0124*/ 	.word	0x000006a0
        /*0128*/ 	.word	0x000000ff
        /*012c*/ 	.word	0x00000058
        /*0130*/ 	.short	0x0100
        /*0132*/ 	.byte	0x04
	.zero		1


	//   ....[4]....
        /*0134*/ 	.word	0x000006b0
        /*0138*/ 	.word	0x000000ff
        /*013c*/ 	.word	0x00000010
        /*0140*/ 	.short	0x0100
        /*0142*/ 	.byte	0x04
	.zero		1


	//   ....[5]....
        /*0144*/ 	.word	0x000006c0
        /*0148*/ 	.word	0x000000ff
        /*014c*/ 	.word	0x00000060
        /*0150*/ 	.short	0x0100
        /*0152*/ 	.byte	0x04
	.zero		1


	//   ....[6]....
        /*0154*/ 	.word	0x000006d0
        /*0158*/ 	.word	0x000000ff
        /*015c*/ 	.word	0x00000018
        /*0160*/ 	.short	0x0100
        /*0162*/ 	.byte	0x04
	.zero		1


	//   ....[7]....
        /*0164*/ 	.word	0x000006e0
        /*0168*/ 	.word	0x000000ff
        /*016c*/ 	.word	0x00000068
        /*0170*/ 	.short	0x0100
        /*0172*/ 	.byte	0x04
	.zero		1


	//   ....[8]....
        /*0174*/ 	.word	0x000006f0
        /*0178*/ 	.word	0x000000ff
        /*017c*/ 	.word	0x00000020
        /*0180*/ 	.short	0x0100
        /*0182*/ 	.byte	0x04
	.zero		1


	//   ....[9]....
        /*0184*/ 	.word	0x00000700
        /*0188*/ 	.word	0x000000ff
        /*018c*/ 	.word	0x00000070
        /*0190*/ 	.short	0x0100
        /*0192*/ 	.byte	0x04
	.zero		1


	//   ....[10]....
        /*0194*/ 	.word	0x00000710
        /*0198*/ 	.word	0x000000ff
        /*019c*/ 	.word	0x00000028
        /*01a0*/ 	.short	0x0100
        /*01a2*/ 	.byte	0x04
	.zero		1


	//   ....[11]....
        /*01a4*/ 	.word	0x00000720
        /*01a8*/ 	.word	0x000000ff
        /*01ac*/ 	.word	0x00000078
        /*01b0*/ 	.short	0x0100
        /*01b2*/ 	.byte	0x04
	.zero		1


	//   ....[12]....
        /*01b4*/ 	.word	0x00000730
        /*01b8*/ 	.word	0x000000ff
        /*01bc*/ 	.word	0x00000030
        /*01c0*/ 	.short	0x0100
        /*01c2*/ 	.byte	0x04
	.zero		1


	//   ....[13]....
        /*01c4*/ 	.word	0x00000740
        /*01c8*/ 	.word	0x000000ff
        /*01cc*/ 	.word	0x00000080
        /*01d0*/ 	.short	0x0100
        /*01d2*/ 	.byte	0x04
	.zero		1


	//   ....[14]....
        /*01d4*/ 	.word	0x00000750
        /*01d8*/ 	.word	0x000000ff
        /*01dc*/ 	.word	0x00000038
        /*01e0*/ 	.short	0x0100
        /*01e2*/ 	.byte	0x04
	.zero		1


	//   ....[15]....
        /*01e4*/ 	.word	0x00000760
        /*01e8*/ 	.word	0x000000ff
        /*01ec*/ 	.word	0x00000088
        /*01f0*/ 	.short	0x0100
        /*01f2*/ 	.byte	0x04
	.zero		1


	//   ....[16]....
        /*01f4*/ 	.word	0x00000770
        /*01f8*/ 	.word	0x000000ff
        /*01fc*/ 	.word	0x00000040
        /*0200*/ 	.short	0x0100
        /*0202*/ 	.byte	0x04
	.zero		1


	//   ....[17]....
        /*0204*/ 	.word	0x00000780
        /*0208*/ 	.word	0x000000ff
        /*020c*/ 	.word	0x00000090
        /*0210*/ 	.short	0x0100
        /*0212*/ 	.byte	0x04
	.zero		1


	//   ....[18]....
        /*0214*/ 	.word	0x00000790
        /*0218*/ 	.word	0x000000ff
        /*021c*/ 	.word	0x00000048
        /*0220*/ 	.short	0x0100
        /*0222*/ 	.byte	0x04
	.zero		1


	//   ....[19]....
        /*0224*/ 	.word	0x000007a0
        /*0228*/ 	.word	0x000000ff
        /*022c*/ 	.word	0x00000098
        /*0230*/ 	.short	0x0100
        /*0232*/ 	.byte	0x04
	.zero		1


	//   ....[20]....
        /*0234*/ 	.word	0x000008e0
        /*0238*/ 	.word	0x000000ff
        /*023c*/ 	.word	0x000000a0
        /*0240*/ 	.short	0x0100
        /*0242*/ 	.byte	0x04
	.zero		1


	//   ....[21]....
        /*0244*/ 	.word	0x000008f0
        /*0248*/ 	.word	0x000000ff
        /*024c*/ 	.word	0x000000b8
        /*0250*/ 	.short	0x0100
        /*0252*/ 	.byte	0x04
	.zero		1


	//   ....[22]....
        /*0254*/ 	.word	0x00000900
        /*0258*/ 	.word	0x000000ff
        /*025c*/ 	.word	0x000000a8
        /*0260*/ 	.short	0x0100
        /*0262*/ 	.byte	0x04
	.zero		1


	//   ....[23]....
        /*0264*/ 	.word	0x00000910
        /*0268*/ 	.word	0x000000ff
        /*026c*/ 	.word	0x000000c0
        /*0270*/ 	.short	0x0100
        /*0272*/ 	.byte	0x04
	.zero		1


	//   ....[24]....
        /*0274*/ 	.word	0x00000920
        /*0278*/ 	.word	0x000000ff
        /*027c*/ 	.word	0x000000b0
        /*0280*/ 	.short	0x0100
        /*0282*/ 	.byte	0x04
	.zero		1


	//   ....[25]....
        /*0284*/ 	.word	0x00000930
        /*0288*/ 	.word	0x000000ff
        /*028c*/ 	.word	0x000000c8
        /*0290*/ 	.short	0x0100
        /*0292*/ 	.byte	0x04
	.zero		1


	//   ....[26]....
        /*0294*/ 	.word	0x00000a20
        /*0298*/ 	.word	0x000000ff
        /*029c*/ 	.word	0x000000d0
        /*02a0*/ 	.short	0x0100
        /*02a2*/ 	.byte	0x04
	.zero		1


	//   ....[27]....
        /*02a4*/ 	.word	0x00000a30
        /*02a8*/ 	.word	0x000000ff
        /*02ac*/ 	.word	0x000000d8
        /*02b0*/ 	.short	0x0100
        /*02b2*/ 	.byte	0x04
	.zero		1


	//   ....[28]....
        /*02b4*/ 	.word	0x00000b70
        /*02b8*/ 	.word	0x000000ff
        /*02bc*/ 	.word	0x000000e0
        /*02c0*/ 	.short	0x0100
        /*02c2*/ 	.byte	0x06
	.zero		1


	//   ....[29]....
        /*02c4*/ 	.word	0x00000b80
        /*02c8*/ 	.word	0x000000ff
        /*02cc*/ 	.word	0x000000e8
        /*02d0*/ 	.short	0x0100
        /*02d2*/ 	.byte	0x06
	.zero		1


	//   ....[30]....
        /*02d4*/ 	.word	0x00000cc0
        /*02d8*/ 	.word	0x000000ff
        /*02dc*/ 	.word	0x000000f0
        /*02e0*/ 	.short	0x0100
        /*02e2*/ 	.byte	0x04
	.zero		1


	//   ....[31]....
        /*02e4*/ 	.word	0x00000cd0
        /*02e8*/ 	.word	0x000000ff
        /*02ec*/ 	.word	0x00000100
        /*02f0*/ 	.short	0x0100
        /*02f2*/ 	.byte	0x04
	.zero		1


	//   ....[32]....
        /*02f4*/ 	.word	0x00000ce0
        /*02f8*/ 	.word	0x000000ff
        /*02fc*/ 	.word	0x000000f8
        /*0300*/ 	.short	0x0100
        /*0302*/ 	.byte	0x04
	.zero		1


	//   ....[33]....
        /*0304*/ 	.word	0x00000cf0
        /*0308*/ 	.word	0x000000ff
        /*030c*/ 	.word	0x00000108
        /*0310*/ 	.short	0x0100
        /*0312*/ 	.byte	0x04
	.zero		1


	//   ....[34]....
        /*0314*/ 	.word	0x00000df0
        /*0318*/ 	.word	0x000000ff
        /*031c*/ 	.word	0x00000110
        /*0320*/ 	.short	0x0100
        /*0322*/ 	.byte	0x06
	.zero		1


	//   ....[35]....
        /*0324*/ 	.word	0x00001930
        /*0328*/ 	.word	0x000000ff
        /*032c*/ 	.word	0x00000050
        /*0330*/ 	.short	0x010a
        /*0332*/ 	.byte	0x04
	.zero		1


	//   ....[36]....
        /*0334*/ 	.word	0x00001bb0
        /*0338*/ 	.word	0x000000ff
        /*033c*/ 	.word	0x00000050
        /*0340*/ 	.short	0x010a
        /*0342*/ 	.byte	0x11
	.zero		1


	//   ....[37]....
        /*0344*/ 	.word	0x00001d60
        /*0348*/ 	.word	0x000000ff
        /*034c*/ 	.word	0x00000050
        /*0350*/ 	.short	0x010a
        /*0352*/ 	.byte	0x07
	.zero		1


	//   ....[38]....
        /*0354*/ 	.word	0x00001f30
        /*0358*/ 	.word	0x000000ff
        /*035c*/ 	.word	0x000000d8
        /*0360*/ 	.short	0x0101
        /*0362*/ 	.byte	0x19
	.zero		1


	//   ....[39]....
        /*0364*/ 	.word	0x00001f60
        /*0368*/ 	.word	0x000000ff
        /*036c*/ 	.word	0x00000050
        /*0370*/ 	.short	0x010a
        /*0372*/ 	.byte	0x04
	.zero		1


	//   ....[40]....
        /*0374*/ 	.word	0x00002180
        /*0378*/ 	.word	0x000000ff
        /*037c*/ 	.word	0x00000050
        /*0380*/ 	.short	0x010a
        /*0382*/ 	.byte	0x11
	.zero		1


	//   ....[41]....
        /*0384*/ 	.word	0x00002330
        /*0388*/ 	.word	0x000000ff
        /*038c*/ 	.word	0x00000050
        /*0390*/ 	.short	0x010a
        /*0392*/ 	.byte	0x07
	.zero		1


	//   ....[42]....
        /*0394*/ 	.word	0x00002510
        /*0398*/ 	.word	0x000000ff
        /*039c*/ 	.word	0x000000e0
        /*03a0*/ 	.short	0x010a
        /*03a2*/ 	.byte	0x19
	.zero		1


	//   ....[43]....
        /*03a4*/ 	.word	0x000025d0
        /*03a8*/ 	.word	0x000000ff
        /*03ac*/ 	.word	0x00000000
        /*03b0*/ 	.short	0x0101
        /*03b2*/ 	.byte	0x04
	.zero		1


	//   ....[44]....
        /*03b4*/ 	.word	0x00002bd0
        /*03b8*/ 	.word	0x000000ff
        /*03bc*/ 	.word	0x00000000
        /*03c0*/ 	.short	0x010a
        /*03c2*/ 	.byte	0x04
	.zero		1


	//   ....[45]....
        /*03c4*/ 	.word	0x00002c70
        /*03c8*/ 	.word	0x000000ff
        /*03cc*/ 	.word	0x00000000
        /*03d0*/ 	.short	0x010a
        /*03d2*/ 	.byte	0x05
	.zero		1


	//   ....[46]....
        /*03d4*/ 	.word	0x00002d10
        /*03d8*/ 	.word	0x000000ff
        /*03dc*/ 	.word	0x00000000
        /*03e0*/ 	.short	0x010a
        /*03e2*/ 	.byte	0x05
	.zero		1


	//   ....[47]....
        /*03e4*/ 	.word	0x00002db0
        /*03e8*/ 	.word	0x000000ff
        /*03ec*/ 	.word	0x00000000
        /*03f0*/ 	.short	0x010a
        /*03f2*/ 	.byte	0x05
	.zero		1


	//   ....[48]....
        /*03f4*/ 	.word	0x00002e50
        /*03f8*/ 	.word	0x000000ff
        /*03fc*/ 	.word	0x00000000
        /*0400*/ 	.short	0x010a
        /*0402*/ 	.byte	0x05
	.zero		1


	//   ....[49]....
        /*0404*/ 	.word	0x00002ef0
        /*0408*/ 	.word	0x000000ff
        /*040c*/ 	.word	0x00000000
        /*0410*/ 	.short	0x010a
        /*0412*/ 	.byte	0x05
	.zero		1


	//   ....[50]....
        /*0414*/ 	.word	0x00002f90
        /*0418*/ 	.word	0x000000ff
        /*041c*/ 	.word	0x00000000
        /*0420*/ 	.short	0x010a
        /*0422*/ 	.byte	0x05
	.zero		1


	//   ....[51]....
        /*0424*/ 	.word	0x00003030
        /*0428*/ 	.word	0x000000ff
        /*042c*/ 	.word	0x00000000
        /*0430*/ 	.short	0x010a
        /*0432*/ 	.byte	0x05
	.zero		1


	//   ....[52]....
        /*0434*/ 	.word	0x000030d0
        /*0438*/ 	.word	0x000000ff
        /*043c*/ 	.word	0x00000000
        /*0440*/ 	.short	0x010a
        /*0442*/ 	.byte	0x05
	.zero		1


	//   ....[53]....
        /*0444*/ 	.word	0x00003180
        /*0448*/ 	.word	0x00000000
        /*044c*/ 	.word	0x00000000
        /*0450*/ 	.short	0x010a
        /*0452*/ 	.byte	0xff
	.zero		1


	//   ....[54]....
        /*0454*/ 	.word	0x000032d0
        /*0458*/ 	.word	0x000000ff
        /*045c*/ 	.word	0x000000e8
        /*0460*/ 	.short	0x010a
        /*0462*/ 	.byte	0x04
	.zero		1


	//   ....[55]....
        /*0464*/ 	.word	0x00003370
        /*0468*/ 	.word	0x000000ff
        /*046c*/ 	.word	0x000000e0
        /*0470*/ 	.short	0x010a
        /*0472*/ 	.byte	0x04
	.zero		1


	//   ....[56]....
        /*0474*/ 	.word	0x00003410
        /*0478*/ 	.word	0x000000ff
        /*047c*/ 	.word	0x00000000
        /*0480*/ 	.short	0x0101
        /*0482*/ 	.byte	0x05
	.zero		1


	//   ....[57]....
        /*0484*/ 	.word	0x00003450
        /*0488*/ 	.word	0x000000ff
        /*048c*/ 	.word	0x000000e8
        /*0490*/ 	.short	0x0106
        /*0492*/ 	.byte	0x04
	.zero		1


	//   ....[58]....
        /*0494*/ 	.word	0x00003490
        /*0498*/ 	.word	0x00000000
        /*049c*/ 	.word	0x000000e8
        /*04a0*/ 	.short	0x010a
        /*04a2*/ 	.byte	0xff
	.zero		1


	//   ....[59]....
        /*04a4*/ 	.word	0x000036e0
        /*04a8*/ 	.word	0x000000ff
        /*04ac*/ 	.word	0x00000008
        /*04b0*/ 	.short	0x010a
        /*04b2*/ 	.byte	0x05
	.zero		1


	//   ....[60]....
        /*04b4*/ 	.word	0x00003700
        /*04b8*/ 	.word	0x000000ff
        /*04bc*/ 	.word	0x00000008
        /*04c0*/ 	.short	0x010a
        /*04c2*/ 	.byte	0x05
	.zero		1


	//   ....[61]....
        /*04c4*/ 	.word	0x00003890
        /*04c8*/ 	.word	0x000000ff
        /*04cc*/ 	.word	0x00000008
        /*04d0*/ 	.short	0x010a
        /*04d2*/ 	.byte	0x05
	.zero		1


	//   ....[62]....
        /*04d4*/ 	.word	0x000038b0
        /*04d8*/ 	.word	0x000000ff
        /*04dc*/ 	.word	0x00000008
        /*04e0*/ 	.short	0x010a
        /*04e2*/ 	.byte	0x05
	.zero		1


	//   ....[63]....
        /*04e4*/ 	.word	0x00003970
        /*04e8*/ 	.word	0x000000ff
        /*04ec*/ 	.word	0x00000000
        /*04f0*/ 	.short	0x0101
        /*04f2*/ 	.byte	0x04
	.zero		1


	//   ....[64]....
        /*04f4*/ 	.word	0x00003cf0
        /*04f8*/ 	.word	0x000000ff
        /*04fc*/ 	.word	0x000000e0
        /*0500*/ 	.short	0x010a
        /*0502*/ 	.byte	0x14
	.zero		1


	//   ....[65]....
        /*0504*/ 	.word	0x00003d90
        /*0508*/ 	.word	0x000000ff
        /*050c*/ 	.word	0x00000000
        /*0510*/ 	.short	0x0101
        /*0512*/ 	.byte	0x22
	.zero		1


	//   ....[66]....
        /*0514*/ 	.word	0x00003dd0
        /*0518*/ 	.word	0x000000ff
        /*051c*/ 	.word	0x00000100
        /*0520*/ 	.short	0x010a
        /*0522*/ 	.byte	0x19
	.zero		1


	//   ....[67]....
        /*0524*/ 	.word	0x00003e70
        /*0528*/ 	.word	0x000000ff
        /*052c*/ 	.word	0x00000000
        /*0530*/ 	.short	0x010a
        /*0532*/ 	.byte	0x04
	.zero		1


	//   ....[68]....
        /*0534*/ 	.word	0x00003ec0
        /*0538*/ 	.word	0x000000ff
        /*053c*/ 	.word	0x00000000
        /*0540*/ 	.short	0x010a
        /*0542*/ 	.byte	0x12
	.zero		1


	//   ....[69]....
        /*0544*/ 	.word	0x00004010
        /*0548*/ 	.word	0x000000ff
        /*054c*/ 	.word	0x00000000
        /*0550*/ 	.short	0x010a
        /*0552*/ 	.byte	0x05
	.zero		1


	//   ....[70]....
        /*0554*/ 	.word	0x00004340
        /*0558*/ 	.word	0x000000ff
        /*055c*/ 	.word	0x00000000
        /*0560*/ 	.short	0x010a
        /*0562*/ 	.byte	0x04
	.zero		1


	//   ....[71]....
        /*0564*/ 	.word	0x000043e0
        /*0568*/ 	.word	0x00000000
        /*056c*/ 	.word	0x00000000
        /*0570*/ 	.short	0x010a
        /*0572*/ 	.byte	0xff
	.zero		1


	//   ....[72]....
        /*0574*/ 	.word	0x00004420
        /*0578*/ 	.word	0x00000000
        /*057c*/ 	.word	0x00000000
        /*0580*/ 	.short	0x010a
        /*0582*/ 	.byte	0xff
	.zero		1


	//   ....[73]....
        /*0584*/ 	.word	0x00004490
        /*0588*/ 	.word	0x000000ff
        /*058c*/ 	.word	0x00000000
        /*0590*/ 	.short	0x0101
        /*0592*/ 	.byte	0x04
	.zero		1


	//   ....[74]....
        /*0594*/ 	.word	0x000044d0
        /*0598*/ 	.word	0x000000ff
        /*059c*/ 	.word	0x00000110
        /*05a0*/ 	.short	0x010a
        /*05a2*/ 	.byte	0x14
	.zero		1


	//   ....[75]....
        /*05a4*/ 	.word	0x00004540
        /*05a8*/ 	.word	0x000000ff
        /*05ac*/ 	.word	0x00000000
        /*05b0*/ 	.short	0x0101
        /*05b2*/ 	.byte	0x04
	.zero		1


	//   ....[76]....
        /*05b4*/ 	.word	0x00004a10
        /*05b8*/ 	.word	0x000000ff
        /*05bc*/ 	.word	0x000000e0
        /*05c0*/ 	.short	0x010a
        /*05c2*/ 	.byte	0x18
	.zero		1


	//   ....[77]....
        /*05c4*/ 	.word	0x00004ab0
        /*05c8*/ 	.word	0x000000ff
        /*05cc*/ 	.word	0x00000000
        /*05d0*/ 	.short	0x0101
        /*05d2*/ 	.byte	0x25
	.zero		1


	//   ....[78]....
        /*05d4*/ 	.word	0x00004ff0
        /*05d8*/ 	.word	0x000000ff
        /*05dc*/ 	.word	0x000000d8
        /*05e0*/ 	.short	0x010a
        /*05e2*/ 	.byte	0x18
	.zero		1


	//   ....[79]....
        /*05e4*/ 	.word	0x000051e0
        /*05e8*/ 	.word	0x000000ff
        /*05ec*/ 	.word	0x000000b8
        /*05f0*/ 	.short	0x010a
        /*05f2*/ 	.byte	0x04
	.zero		1


	//   ....[80]....
        /*05f4*/ 	.word	0x00005490
        /*05f8*/ 	.word	0x000000ff
        /*05fc*/ 	.word	0x000000a0
        /*0600*/ 	.short	0x010b
        /*0602*/ 	.byte	0x04
	.zero		1


	//   ....[81]....
        /*0604*/ 	.word	0x000054a0
        /*0608*/ 	.word	0x000000ff
        /*060c*/ 	.word	0x00000000
        /*0610*/ 	.short	0x0101
        /*0612*/ 	.byte	0x07
	.zero		1


	//   ....[82]....
        /*0614*/ 	.word	0x000054b0
        /*0618*/ 	.word	0x000000ff
        /*061c*/ 	.word	0x000000b8
        /*0620*/ 	.short	0x010a
        /*0622*/ 	.byte	0x05
	.zero		1


	//   ....[83]....
        /*0624*/ 	.word	0x000056c0
        /*0628*/ 	.word	0x000000ff
        /*062c*/ 	.word	0x000000a0
        /*0630*/ 	.short	0x010b
        /*0632*/ 	.byte	0x05
	.zero		1


	//   ....[84]....
        /*0634*/ 	.word	0x000056d0
        /*0638*/ 	.word	0x000000ff
        /*063c*/ 	.word	0x00000000
        /*0640*/ 	.short	0x0101
        /*0642*/ 	.byte	0x04
	.zero		1


	//   ....[85]....
        /*0644*/ 	.word	0x00005720
        /*0648*/ 	.word	0x000000ff
        /*064c*/ 	.word	0x00000000
        /*0650*/ 	.short	0x010a
        /*0652*/ 	.byte	0x04
	.zero		1


	//   ....[86]....
        /*0654*/ 	.word	0x000057b0
        /*0658*/ 	.word	0x000000ff
        /*065c*/ 	.word	0x00000000
        /*0660*/ 	.short	0x010a
        /*0662*/ 	.byte	0x05
	.zero		1


	//   ....[87]....
        /*0664*/ 	.word	0x00005850
        /*0668*/ 	.word	0x00000000
        /*066c*/ 	.word	0x00000000
        /*0670*/ 	.short	0x010a
        /*0672*/ 	.byte	0xff
	.zero		1


	//   ....[88]....
        /*0674*/ 	.word	0x00005bd0
        /*0678*/ 	.word	0x000000ff
        /*067c*/ 	.word	0x000000e0
        /*0680*/ 	.short	0x010a
        /*0682*/ 	.byte	0x31
	.zero		1


	//   ....[89]....
        /*0684*/ 	.word	0x00005ca0
        /*0688*/ 	.word	0x000000ff
        /*068c*/ 	.word	0x00000000
        /*0690*/ 	.short	0x0101
        /*0692*/ 	.byte	0x04
	.zero		1


	//   ....[90]....
        /*0694*/ 	.word	0x00006930
        /*0698*/ 	.word	0x00000000
        /*069c*/ 	.word	0x000000a0
        /*06a0*/ 	.short	0x010a
        /*06a2*/ 	.byte	0xff
	.zero		1


	//   ....[91]....
        /*06a4*/ 	.word	0x00006a30
        /*06a8*/ 	.word	0x0000006c
        /*06ac*/ 	.word	0x000000f0
        /*06b0*/ 	.short	0x010a
        /*06b2*/ 	.byte	0xff
	.zero		1


	//   ....[92]....
        /*06b4*/ 	.word	0x00006bf0
        /*06b8*/ 	.word	0x00000000
        /*06bc*/ 	.word	0x000000a0
        /*06c0*/ 	.short	0x010a
        /*06c2*/ 	.byte	0xff
	.zero		1


	//   ....[93]....
        /*06c4*/ 	.word	0x00006d20
        /*06c8*/ 	.word	0x0000006c
        /*06cc*/ 	.word	0x000000f0
        /*06d0*/ 	.short	0x010a
        /*06d2*/ 	.byte	0xff
	.zero		1


	//   ....[94]....
        /*06d4*/ 	.word	0x00007860
        /*06d8*/ 	.word	0x00000000
        /*06dc*/ 	.word	0x00000000
        /*06e0*/ 	.short	0x0101
        /*06e2*/ 	.byte	0xff
	.zero		1


	//   ....[95]....
        /*06e4*/ 	.word	0x00007870
        /*06e8*/ 	.word	0x00000003
        /*06ec*/ 	.word	0x000000a0
        /*06f0*/ 	.short	0x010a
        /*06f2*/ 	.byte	0xff
	.zero		1


	//   ....[96]....
        /*06f4*/ 	.word	0x00007940
        /*06f8*/ 	.word	0x00000003
        /*06fc*/ 	.word	0x000000a0
        /*0700*/ 	.short	0x010a
        /*0702*/ 	.byte	0xff
	.zero		1


	//   ....[97]....
        /*0704*/ 	.word	0x00007c10
        /*0708*/ 	.word	0x0000006c
        /*070c*/ 	.word	0x00000000
        /*0710*/ 	.short	0x0101
        /*0712*/ 	.byte	0xff
	.zero		1


	//   ....[98]....
        /*0714*/ 	.word	0x000085f0
        /*0718*/ 	.word	0x00000002
        /*071c*/ 	.word	0x00000000
        /*0720*/ 	.short	0x0101
        /*0722*/ 	.byte	0xff
	.zero		1


	//   ....[99]....
        /*0724*/ 	.word	0x00008880
        /*0728*/ 	.word	0x000000ff
        /*072c*/ 	.word	0x00000000
        /*0730*/ 	.short	0x0101
        /*0732*/ 	.byte	0x04
	.zero		1


	//   ....[100]....
        /*0734*/ 	.word	0x000088b0
        /*0738*/ 	.word	0x00000000
        /*073c*/ 	.word	0x00000050
        /*0740*/ 	.short	0x010a
        /*0742*/ 	.byte	0xff
	.zero		1


	//   ....[101]....
        /*0744*/ 	.word	0x00008910
        /*0748*/ 	.word	0x00000000
        /*074c*/ 	.word	0x00000050
        /*0750*/ 	.short	0x010a
        /*0752*/ 	.byte	0xff
	.zero		1


	//   ....[102]....
        /*0754*/ 	.word	0x00008970
        /*0758*/ 	.word	0x00000000
        /*075c*/ 	.word	0x000000e0
        /*0760*/ 	.short	0x010a
        /*0762*/ 	.byte	0xff
	.zero		1


	//   ....[103]....
        /*0764*/ 	.word	0x000089d0
        /*0768*/ 	.word	0x00000000
        /*076c*/ 	.word	0x00000000
        /*0770*/ 	.short	0x010a
        /*0772*/ 	.byte	0xff
	.zero		1


	//   ....[104]....
        /*0774*/ 	.word	0x00008a30
        /*0778*/ 	.word	0x00000000
        /*077c*/ 	.word	0x00000000
        /*0780*/ 	.short	0x010a
        /*0782*/ 	.byte	0xff
	.zero		1


	//   ....[105]....
        /*0784*/ 	.word	0x00008a90
        /*0788*/ 	.word	0x00000000
        /*078c*/ 	.word	0x00000000
        /*0790*/ 	.short	0x010a
        /*0792*/ 	.byte	0xff
	.zero		1


	//   ....[106]....
        /*0794*/ 	.word	0x00008af0
        /*0798*/ 	.word	0x00000000
        /*079c*/ 	.word	0x00000000
        /*07a0*/ 	.short	0x010a
        /*07a2*/ 	.byte	0xff
	.zero		1


	//   ....[107]....
        /*07a4*/ 	.word	0x00008b50
        /*07a8*/ 	.word	0x00000000
        /*07ac*/ 	.word	0x00000000
        /*07b0*/ 	.short	0x010a
        /*07b2*/ 	.byte	0xff
	.zero		1


	//   ....[108]....
        /*07b4*/ 	.word	0x00008bb0
        /*07b8*/ 	.word	0x00000000
        /*07bc*/ 	.word	0x00000000
        /*07c0*/ 	.short	0x010a
        /*07c2*/ 	.byte	0xff
	.zero		1


	//   ....[109]....
        /*07c4*/ 	.word	0x00008c10
        /*07c8*/ 	.word	0x00000000
        /*07cc*/ 	.word	0x00000000
        /*07d0*/ 	.short	0x010a
        /*07d2*/ 	.byte	0xff
	.zero		1


	//   ....[110]....
        /*07d4*/ 	.word	0x00008c70
        /*07d8*/ 	.word	0x00000000
        /*07dc*/ 	.word	0x00000000
        /*07e0*/ 	.short	0x010a
        /*07e2*/ 	.byte	0xff
	.zero		1


	//   ....[111]....
        /*07e4*/ 	.word	0x00008cd0
        /*07e8*/ 	.word	0x00000000
        /*07ec*/ 	.word	0x00000000
        /*07f0*/ 	.short	0x010a
        /*07f2*/ 	.byte	0xff
	.zero		1


	//   ....[112]....
        /*07f4*/ 	.word	0x00008d30
        /*07f8*/ 	.word	0x00000004
        /*07fc*/ 	.word	0x000000e8
        /*0800*/ 	.short	0x010a
        /*0802*/ 	.byte	0xff
	.zero		1


	//   ....[113]....
        /*0804*/ 	.word	0x00008d90
        /*0808*/ 	.word	0x00000004
        /*080c*/ 	.word	0x000000e0
        /*0810*/ 	.short	0x010a
        /*0812*/ 	.byte	0xff
	.zero		1


	//   ....[114]....
        /*0814*/ 	.word	0x00008df0
        /*0818*/ 	.word	0x00000005
        /*081c*/ 	.word	0x00000008
        /*0820*/ 	.short	0x010a
        /*0822*/ 	.byte	0xff
	.zero		1


	//   ....[115]....
        /*0824*/ 	.word	0x00008ed0
        /*0828*/ 	.word	0x00000003
        /*082c*/ 	.word	0x00000008
        /*0830*/ 	.short	0x010a
        /*0832*/ 	.byte	0xff
	.zero		1


	//   ....[116]....
        /*0834*/ 	.word	0x00008f30
        /*0838*/ 	.word	0x00000004
        /*083c*/ 	.word	0x000000e0
        /*0840*/ 	.short	0x010a
        /*0842*/ 	.byte	0xff
	.zero		1


	//   ....[117]....
        /*0844*/ 	.word	0x00008f90
        /*0848*/ 	.word	0x00000004
        /*084c*/ 	.word	0x00000100
        /*0850*/ 	.short	0x010a
        /*0852*/ 	.byte	0xff
	.zero		1


	//   ....[118]....
        /*0854*/ 	.word	0x00008ff0
        /*0858*/ 	.word	0x00000004
        /*085c*/ 	.word	0x00000000
        /*0860*/ 	.short	0x010a
        /*0862*/ 	.byte	0xff
	.zero		1


	//   ....[119]....
        /*0864*/ 	.word	0x00009050
        /*0868*/ 	.word	0x00000000
        /*086c*/ 	.word	0x00000000
        /*0870*/ 	.short	0x010a
        /*0872*/ 	.byte	0xff
	.zero		1


	//   ....[120]....
        /*0874*/ 	.word	0x000090b0
        /*0878*/ 	.word	0x00000000
        /*087c*/ 	.word	0x00000110
        /*0880*/ 	.short	0x010a
        /*0882*/ 	.byte	0xff
	.zero		1


	//   ....[121]....
        /*0884*/ 	.word	0x00009110
        /*0888*/ 	.word	0x00000000
        /*088c*/ 	.word	0x000000e0
        /*0890*/ 	.short	0x010a
        /*0892*/ 	.byte	0xff
	.zero		1


	//   ....[122]....
        /*0894*/ 	.word	0x00009170
        /*0898*/ 	.word	0x00000000
        /*089c*/ 	.word	0x000000d8
        /*08a0*/ 	.short	0x010a
        /*08a2*/ 	.byte	0xff
	.zero		1


	//   ....[123]....
        /*08a4*/ 	.word	0x000091d0
        /*08a8*/ 	.word	0x00000000
        /*08ac*/ 	.word	0x000000b8
        /*08b0*/ 	.short	0x010a
        /*08b2*/ 	.byte	0xff
	.zero		1


	//   ....[124]....
        /*08b4*/ 	.word	0x00009230
        /*08b8*/ 	.word	0x00000005
        /*08bc*/ 	.word	0x000000b8
        /*08c0*/ 	.short	0x010a
        /*08c2*/ 	.byte	0xff
	.zero		1


	//   ....[125]....
        /*08c4*/ 	.word	0x00009290
        /*08c8*/ 	.word	0x00000000
        /*08cc*/ 	.word	0x00000000
        /*08d0*/ 	.short	0x010a
        /*08d2*/ 	.byte	0xff
	.zero		1


	//   ....[126]....
        /*08d4*/ 	.word	0x000092f0
        /*08d8*/ 	.word	0x00000000
        /*08dc*/ 	.word	0x00000000
        /*08e0*/ 	.short	0x010a
        /*08e2*/ 	.byte	0xff
	.zero		1


	//   ....[127]....
        /*08e4*/ 	.word	0x00009350
        /*08e8*/ 	.word	0x00000000
        /*08ec*/ 	.word	0x000000e0
        /*08f0*/ 	.short	0x010a
        /*08f2*/ 	.byte	0xff
	.zero		1


	//   ....[128]....
        /*08f4*/ 	.word	0x000093a0
        /*08f8*/ 	.word	0x00000000
        /*08fc*/ 	.word	0x000000a0
        /*0900*/ 	.short	0x010a
        /*0902*/ 	.byte	0xff
	.zero		1


	//   ....[129]....
        /*0904*/ 	.word	0x000093f0
        /*0908*/ 	.word	0x0000006c
        /*090c*/ 	.word	0x000000f0
        /*0910*/ 	.short	0x010a
        /*0912*/ 	.byte	0xff
	.zero		1


	//   ....[130]....
        /*0914*/ 	.word	0x00009440
        /*0918*/ 	.word	0x00000003
        /*091c*/ 	.word	0x000000a0
        /*0920*/ 	.short	0x010a
        /*0922*/ 	.byte	0xff
	.zero		1


	//----- nvinfo : EIATTR_NUM_MBARRIERS
	.align		4
.L_47:
        /*0924*/ 	.byte	0x03, 0x38
        /*0926*/ 	.short	0x0023


	//----- nvinfo : EIATTR_EXIT_INSTR_OFFSETS
	.align		4
        /*0928*/ 	.byte	0x04, 0x1c
        /*092a*/ 	.short	(.L_49 - .L_48)


	//   ....[0]....
.L_48:
        /*092c*/ 	.word	0x000031b0


	//   ....[1]....
        /*0930*/ 	.word	0x00003460


	//   ....[2]....
        /*0934*/ 	.word	0x000034c0


	//   ....[3]....
        /*0938*/ 	.word	0x00004760


	//   ....[4]....
        /*093c*/ 	.word	0x00005880


	//   ....[5]....
        /*0940*/ 	.word	0x000058c0


	//   ....[6]....
        /*0944*/ 	.word	0x00008760


	//   ....[7]....
        /*0948*/ 	.word	0x000087e0


	//   ....[8]....
        /*094c*/ 	.word	0x00008810


	//   ....[9]....
        /*0950*/ 	.word	0x00008890


	//----- nvinfo : EIATTR_MAX_THREADS
	.align		4
.L_49:
        /*0954*/ 	.byte	0x04, 0x05
        /*0956*/ 	.short	(.L_51 - .L_50)
.L_50:
        /*0958*/ 	.word	0x00000100
        /*095c*/ 	.word	0x00000001
        /*0960*/ 	.word	0x00000001


	//----- nvinfo : EIATTR_CRS_STACK_SIZE
	.align		4
.L_51:
        /*0964*/ 	.byte	0x04, 0x1e
        /*0966*/ 	.short	(.L_53 - .L_52)
.L_52:
        /*0968*/ 	.word	0x00000000


	//----- nvinfo : EIATTR_CBANK_PARAM_SIZE
	.align		4
.L_53:
        /*096c*/ 	.byte	0x03, 0x19
        /*096e*/ 	.short	0x0800


	//----- nvinfo : EIATTR_PARAM_CBANK
	.align		4
        /*0970*/ 	.byte	0x04, 0x0a
        /*0972*/ 	.short	(.L_55 - .L_54)
	.align		4
.L_54:
        /*0974*/ 	.word	index@(.nv.constant0._ZN7cutlass13device_kernelINS_4conv6kernel13ConvUniversalINS1_16ConvProblemShapeILNS1_8OperatorE1ELi2EEENS1_10collective14CollectiveConvINS1_47MainloopSm100TmaUmmaWarpSpecializedImplicitGemmILS5_1ELi10ELi2ELi1ELi2EN4cute5tupleIJNSA_1CILi2EEENSC_ILi1EEESE_EEEEENSB_IJNSC_ILi256EEENSC_ILi64EEENSB_IJSI_EEEEEENS_6half_tESL_NSA_8TiledMMAINSA_8MMA_AtomIJNSA_26SM100_MMA_F16BF16_2x1SM_SSISL_SL_fLi256ELi64ELNSA_4UMMA5MajorE0ELSQ_1ELNSP_7ScaleInE0ELSR_0EEEEEENSA_6LayoutINSB_IJSE_SE_SE_EEENSB_IJNSC_ILi0EEESW_SW_EEEEENSB_IJNSA_10UnderscoreESZ_SZ_EEEEENS7_6detail27Sm100ImplicitGemmTileTraitsINSA_25SM100_TMA_2SM_LOAD_IM2COLENSA_14ComposedLayoutINSA_7SwizzleILi3ELi4ELi3EEENSA_18smem_ptr_flag_bitsILi16EEENSU_INSB_IJNSC_ILi8EEESI_EEENSB_IJSI_SE_EEEEEEEvEENS13_INSA_18SM100_TMA_2SM_LOADENS15_INS16_ILi2ELi4ELi3EEES19_NSU_INSB_IJNSC_ILi32EEES1A_EEENSB_IJSE_S1I_EEEEEEEvEEEENS_8epilogue10collective18CollectiveEpilogueINS1P_23Sm100TmaWarpSpecializedILi3ELi2ELi32ELb1ELb0EEEJNSB_IJNSC_ILi128EEESI_SJ_EEENSB_IJNSU_IS1U_SE_EENSU_IS1I_SE_EEEEESL_NSB_IJNSB_IJlllEEESE_SW_EEESL_S20_NS1P_6fusion15FusionCallbacksIS1T_NS21_17LinearCombinationISL_fSL_fLNS_15FloatRoundStyleE2EEES1V_S1Y_JEEENSA_5SM1004TMEM4LOAD26SM100_TMEM_LOAD_32dp32b32xENSA_20SM90_TMA_LOAD_IM2COLENS15_IS1H_S19_NSU_INSB_IJS1A_S1I_EEENSB_IJS1I_SE_EEEEEEENSA_39AutoVectorizingCopyWithAssumedAlignmentILi128EEENSA_21SM90_TMA_STORE_IM2COLES2F_S2H_S2H_EEEvvEEEEvNT_6ParamsE)
        /*0978*/ 	.short	0x0380
        /*097a*/ 	.short	0x0800


	//----- nvinfo : EIATTR_SW_WAR
	.align		4
.L_55:
        /*097c*/ 	.byte	0x04, 0x36
        /*097e*/ 	.short	(.L_57 - .L_56)
.L_56:
        /*0980*/ 	.word	0x00000008
.L_57:


//--------------------- .nv.callgraph             --------------------------
	.section	.nv.callgraph,"",@"SHT_CUDA_CALLGRAPH"
	.align	4
	.sectionentsize	8
	.align		4
        /*0000*/ 	.word	0x00000000
	.align		4
        /*0004*/ 	.word	0xffffffff
	.align		4
        /*0008*/ 	.word	index@(_ZN7cutlass13device_kernelINS_4conv6kernel13ConvUniversalINS1_16ConvProblemShapeILNS1_8OperatorE1ELi2EEENS1_10collective14CollectiveConvINS1_47MainloopSm100TmaUmmaWarpSpecializedImplicitGemmILS5_1ELi10ELi2ELi1ELi2EN4cute5tupleIJNSA_1CILi2EEENSC_ILi1EEESE_EEEEENSB_IJNSC_ILi256EEENSC_ILi64EEENSB_IJSI_EEEEEENS_6half_tESL_NSA_8TiledMMAINSA_8MMA_AtomIJNSA_26SM100_MMA_F16BF16_2x1SM_SSISL_SL_fLi256ELi64ELNSA_4UMMA5MajorE0ELSQ_1ELNSP_7ScaleInE0ELSR_0EEEEEENSA_6LayoutINSB_IJSE_SE_SE_EEENSB_IJNSC_ILi0EEESW_SW_EEEEENSB_IJNSA_10UnderscoreESZ_SZ_EEEEENS7_6detail27Sm100ImplicitGemmTileTraitsINSA_25SM100_TMA_2SM_LOAD_IM2COLENSA_14ComposedLayoutINSA_7SwizzleILi3ELi4ELi3EEENSA_18smem_ptr_flag_bitsILi16EEENSU_INSB_IJNSC_ILi8EEESI_EEENSB_IJSI_SE_EEEEEEEvEENS13_INSA_18SM100_TMA_2SM_LOADENS15_INS16_ILi2ELi4ELi3EEES19_NSU_INSB_IJNSC_ILi32EEES1A_EEENSB_IJSE_S1I_EEEEEEEvEEEENS_8epilogue10collective18CollectiveEpilogueINS1P_23Sm100TmaWarpSpecializedILi3ELi2ELi32ELb1ELb0EEEJNSB_IJNSC_ILi128EEESI_SJ_EEENSB_IJNSU_IS1U_SE_EENSU_IS1I_SE_EEEEESL_NSB_IJNSB_IJlllEEESE_SW_EEESL_S20_NS1P_6fusion15FusionCallbacksIS1T_NS21_17LinearCombinationISL_fSL_fLNS_15FloatRoundStyleE2EEES1V_S1Y_JEEENSA_5SM1004TMEM4LOAD26SM100_TMEM_LOAD_32dp32b32xENSA_20SM90_TMA_LOAD_IM2COLENS15_IS1H_S19_NSU_INSB_IJS1A_S1I_EEENSB_IJS1I_SE_EEEEEEENSA_39AutoVectorizingCopyWithAssumedAlignmentILi128EEENSA_21SM90_TMA_STORE_IM2COLES2F_S2H_S2H_EEEvvEEEEvNT_6ParamsE)
	.align		4
        /*000c*/ 	.word	index@(__assertfail)
	.align		4
        /*0010*/ 	.word	0x00000000
	.align		4
        /*0014*/ 	.word	0xfffffffe
	.align		4
        /*0018*/ 	.word	0x00000000
	.align		4
        /*001c*/ 	.word	0xfffffffd
	.align		4
        /*0020*/ 	.word	0x00000000
	.align		4
        /*0024*/ 	.word	0xfffffffc


//--------------------- .nv.constant4             --------------------------
	.section	.nv.constant4,"a",@progbits
	.align	8
	.align		8
.nv.constant4:
        /*0000*/ 	.dword	__assertfail
	.align		8
        /*0008*/ 	.dword	__unnamed_1
	.align		8
        /*0010*/ 	.dword	__unnamed_2
	.align		8
        /*0018*/ 	.dword	_ZN39_INTERNAL_b32128f8_4_k_cu_e9289e2d_32204cuda3std3__45__cpo5beginE
	.align		8
        /*0020*/ 	.dword	_ZN39_INTERNAL_b32128f8_4_k_cu_e9289e2d_32204cuda3std3__45__cpo3endE
	.align		8
        /*0028*/ 	.dword	_ZN39_INTERNAL_b32128f8_4_k_cu_e9289e2d_32204cuda3std3__45__cpo6cbeginE
	.align		8
        /*0030*/ 	.dword	_ZN39_INTERNAL_b32128f8_4_k_cu_e9289e2d_32204cuda3std3__45__cpo4cendE
	.align		8
        /*0038*/ 	.dword	_ZN39_INTERNAL_b32128f8_4_k_cu_e9289e2d_32204cuda3std3__441_GLOBAL__N__b32128f8_4_k_cu_e9289e2d_32206ignoreE
	.align		8
        /*0040*/ 	.dword	_ZN39_INTERNAL_b32128f8_4_k_cu_e9289e2d_32204cuda3std3__419piecewise_constructE
	.align		8
        /*0048*/ 	.dword	_ZN39_INTERNAL_b32128f8_4_k_cu_e9289e2d_32204cuda3std3__48in_placeE
	.align		8
        /*0050*/ 	.dword	_ZN39_INTERNAL_b32128f8_4_k_cu_e9289e2d_32204cuda3std6ranges3__45__cpo4swapE
	.align		8
        /*0058*/ 	.dword	_ZN39_INTERNAL_b32128f8_4_k_cu_e9289e2d_32204cuda3std6ranges3__45__cpo9iter_moveE
	.align		8
        /*0060*/ 	.dword	_ZN39_INTERNAL_b32128f8_4_k_cu_e9289e2d_32204cute7productE
	.align		8
        /*0068*/ 	.dword	_ZN39_INTERNAL_b32128f8_4_k_cu_e9289e2d_32204cute1_E
	.align		8
        /*0070*/ 	.dword	$str$27
	.align		8
        /*0078*/ 	.dword	$str$28
	.align		8
        /*0080*/ 	.dword	$str$29
	.align		8
        /*0088*/ 	.dword	$str$30


//--------------------- .text._ZN7cutlass13device_kernelINS_4conv6kernel13ConvUniversalINS1_16ConvProblemShapeILNS1_8OperatorE1ELi2EEENS1_10collective14CollectiveConvINS1_47MainloopSm100TmaUmmaWarpSpecializedImplicitGemmILS5_1ELi10ELi2ELi1ELi2EN4cute5tupleIJNSA_1CILi2EEENSC_ILi1EEESE_EEEEENSB_IJNSC_ILi256EEENSC_ILi64EEENSB_IJSI_EEEEEENS_6half_tESL_NSA_8TiledMMAINSA_8MMA_AtomIJNSA_26SM100_MMA_F16BF16_2x1SM_SSISL_SL_fLi256ELi64ELNSA_4UMMA5MajorE0ELSQ_1ELNSP_7ScaleInE0ELSR_0EEEEEENSA_6LayoutINSB_IJSE_SE_SE_EEENSB_IJNSC_ILi0EEESW_SW_EEEEENSB_IJNSA_10UnderscoreESZ_SZ_EEEEENS7_6detail27Sm100ImplicitGemmTileTraitsINSA_25SM100_TMA_2SM_LOAD_IM2COLENSA_14ComposedLayoutINSA_7SwizzleILi3ELi4ELi3EEENSA_18smem_ptr_flag_bitsILi16EEENSU_INSB_IJNSC_ILi8EEESI_EEENSB_IJSI_SE_EEEEEEEvEENS13_INSA_18SM100_TMA_2SM_LOADENS15_INS16_ILi2ELi4ELi3EEES19_NSU_INSB_IJNSC_ILi32EEES1A_EEENSB_IJSE_S1I_EEEEEEEvEEEENS_8epilogue10collective18CollectiveEpilogueINS1P_23Sm100TmaWarpSpecializedILi3ELi2ELi32ELb1ELb0EEEJNSB_IJNSC_ILi128EEESI_SJ_EEENSB_IJNSU_IS1U_SE_EENSU_IS1I_SE_EEEEESL_NSB_IJNSB_IJlllEEESE_SW_EEESL_S20_NS1P_6fusion15FusionCallbacksIS1T_NS21_17LinearCombinationISL_fSL_fLNS_15FloatRoundStyleE2EEES1V_S1Y_JEEENSA_5SM1004TMEM4LOAD26SM100_TMEM_LOAD_32dp32b32xENSA_20SM90_TMA_LOAD_IM2COLENS15_IS1H_S19_NSU_INSB_IJS1A_S1I_EEENSB_IJS1I_SE_EEEEEEENSA_39AutoVectorizingCopyWithAssumedAlignmentILi128EEENSA_21SM90_TMA_STORE_IM2COLES2F_S2H_S2H_EEEvvEEEEvNT_6ParamsE --------------------------
	.section	.text._ZN7cutlass13device_kernelINS_4conv6kernel13ConvUniversalINS1_16ConvProblemShapeILNS1_8OperatorE1ELi2EEENS1_10collective14CollectiveConvINS1_47MainloopSm100TmaUmmaWarpSpecializedImplicitGemmILS5_1ELi10ELi2ELi1ELi2EN4cute5tupleIJNSA_1CILi2EEENSC_ILi1EEESE_EEEEENSB_IJNSC_ILi256EEENSC_ILi64EEENSB_IJSI_EEEEEENS_6half_tESL_NSA_8TiledMMAINSA_8MMA_AtomIJNSA_26SM100_MMA_F16BF16_2x1SM_SSISL_SL_fLi256ELi64ELNSA_4UMMA5MajorE0ELSQ_1ELNSP_7ScaleInE0ELSR_0EEEEEENSA_6LayoutINSB_IJSE_SE_SE_EEENSB_IJNSC_ILi0EEESW_SW_EEEEENSB_IJNSA_10UnderscoreESZ_SZ_EEEEENS7_6detail27Sm100ImplicitGemmTileTraitsINSA_25SM100_TMA_2SM_LOAD_IM2COLENSA_14ComposedLayoutINSA_7SwizzleILi3ELi4ELi3EEENSA_18smem_ptr_flag_bitsILi16EEENSU_INSB_IJNSC_ILi8EEESI_EEENSB_IJSI_SE_EEEEEEEvEENS13_INSA_18SM100_TMA_2SM_LOADENS15_INS16_ILi2ELi4ELi3EEES19_NSU_INSB_IJNSC_ILi32EEES1A_EEENSB_IJSE_S1I_EEEEEEEvEEEENS_8epilogue10collective18CollectiveEpilogueINS1P_23Sm100TmaWarpSpecializedILi3ELi2ELi32ELb1ELb0EEEJNSB_IJNSC_ILi128EEESI_SJ_EEENSB_IJNSU_IS1U_SE_EENSU_IS1I_SE_EEEEESL_NSB_IJNSB_IJlllEEESE_SW_EEESL_S20_NS1P_6fusion15FusionCallbacksIS1T_NS21_17LinearCombinationISL_fSL_fLNS_15FloatRoundStyleE2EEES1V_S1Y_JEEENSA_5SM1004TMEM4LOAD26SM100_TMEM_LOAD_32dp32b32xENSA_20SM90_TMA_LOAD_IM2COLENS15_IS1H_S19_NSU_INSB_IJS1A_S1I_EEENSB_IJS1I_SE_EEEEEEENSA_39AutoVectorizingCopyWithAssumedAlignmentILi128EEENSA_21SM90_TMA_STORE_IM2COLES2F_S2H_S2H_EEEvvEEEEvNT_6ParamsE,"ax",@progbits
	.align	128
.text._ZN7cutlass13device_kernelINS_4conv6kernel13ConvUniversalINS1_16ConvProblemShapeILNS1_8OperatorE1ELi2EEENS1_10collective14CollectiveConvINS1_47MainloopSm100TmaUmmaWarpSpecializedImplicitGemmILS5_1ELi10ELi2ELi1ELi2EN4cute5tupleIJNSA_1CILi2EEENSC_ILi1EEESE_EEEEENSB_IJNSC_ILi256EEENSC_ILi64EEENSB_IJSI_EEEEEENS_6half_tESL_NSA_8TiledMMAINSA_8MMA_AtomIJNSA_26SM100_MMA_F16BF16_2x1SM_SSISL_SL_fLi256ELi64ELNSA_4UMMA5MajorE0ELSQ_1ELNSP_7ScaleInE0ELSR_0EEEEEENSA_6LayoutINSB_IJSE_SE_SE_EEENSB_IJNSC_ILi0EEESW_SW_EEEEENSB_IJNSA_10UnderscoreESZ_SZ_EEEEENS7_6detail27Sm100ImplicitGemmTileTraitsINSA_25SM100_TMA_2SM_LOAD_IM2COLENSA_14ComposedLayoutINSA_7SwizzleILi3ELi4ELi3EEENSA_18smem_ptr_flag_bitsILi16EEENSU_INSB_IJNSC_ILi8EEESI_EEENSB_IJSI_SE_EEEEEEEvEENS13_INSA_18SM100_TMA_2SM_LOADENS15_INS16_ILi2ELi4ELi3EEES19_NSU_INSB_IJNSC_ILi32EEES1A_EEENSB_IJSE_S1I_EEEEEEEvEEEENS_8epilogue10collective18CollectiveEpilogueINS1P_23Sm100TmaWarpSpecializedILi3ELi2ELi32ELb1ELb0EEEJNSB_IJNSC_ILi128EEESI_SJ_EEENSB_IJNSU_IS1U_SE_EENSU_IS1I_SE_EEEEESL_NSB_IJNSB_IJlllEEESE_SW_EEESL_S20_NS1P_6fusion15FusionCallbacksIS1T_NS21_17LinearCombinationISL_fSL_fLNS_15FloatRoundStyleE2EEES1V_S1Y_JEEENSA_5SM1004TMEM4LOAD26SM100_TMEM_LOAD_32dp32b32xENSA_20SM90_TMA_LOAD_IM2COLENS15_IS1H_S19_NSU_INSB_IJS1A_S1I_EEENSB_IJS1I_SE_EEEEEEENSA_39AutoVectorizingCopyWithAssumedAlignmentILi128EEENSA_21SM90_TMA_STORE_IM2COLES2F_S2H_S2H_EEEvvEEEEvNT_6ParamsE:
        .type           _ZN7cutlass13device_kernelINS_4conv6kernel13ConvUniversalINS1_16ConvProblemShapeILNS1_8OperatorE1ELi2EEENS1_10collective14CollectiveConvINS1_47MainloopSm100TmaUmmaWarpSpecializedImplicitGemmILS5_1ELi10ELi2ELi1ELi2EN4cute5tupleIJNSA_1CILi2EEENSC_ILi1EEESE_EEEEENSB_IJNSC_ILi256EEENSC_ILi64EEENSB_IJSI_EEEEEENS_6half_tESL_NSA_8TiledMMAINSA_8MMA_AtomIJNSA_26SM100_MMA_F16BF16_2x1SM_SSISL_SL_fLi256ELi64ELNSA_4UMMA5MajorE0ELSQ_1ELNSP_7ScaleInE0ELSR_0EEEEEENSA_6LayoutINSB_IJSE_SE_SE_EEENSB_IJNSC_ILi0EEESW_SW_EEEEENSB_IJNSA_10UnderscoreESZ_SZ_EEEEENS7_6detail27Sm100ImplicitGemmTileTraitsINSA_25SM100_TMA_2SM_LOAD_IM2COLENSA_14ComposedLayoutINSA_7SwizzleILi3ELi4ELi3EEENSA_18smem_ptr_flag_bitsILi16EEENSU_INSB_IJNSC_ILi8EEESI_EEENSB_IJSI_SE_EEEEEEEvEENS13_INSA_18SM100_TMA_2SM_LOADENS15_INS16_ILi2ELi4ELi3EEES19_NSU_INSB_IJNSC_ILi32EEES1A_EEENSB_IJSE_S1I_EEEEEEEvEEEENS_8epilogue10collective18CollectiveEpilogueINS1P_23Sm100TmaWarpSpecializedILi3ELi2ELi32ELb1ELb0EEEJNSB_IJNSC_ILi128EEESI_SJ_EEENSB_IJNSU_IS1U_SE_EENSU_IS1I_SE_EEEEESL_NSB_IJNSB_IJlllEEESE_SW_EEESL_S20_NS1P_6fusion15FusionCallbacksIS1T_NS21_17LinearCombinationISL_fSL_fLNS_15FloatRoundStyleE2EEES1V_S1Y_JEEENSA_5SM1004TMEM4LOAD26SM100_TMEM_LOAD_32dp32b32xENSA_20SM90_TMA_LOAD_IM2COLENS15_IS1H_S19_NSU_INSB_IJS1A_S1I_EEENSB_IJS1I_SE_EEEEEEENSA_39AutoVectorizingCopyWithAssumedAlignmentILi128EEENSA_21SM90_TMA_STORE_IM2COLES2F_S2H_S2H_EEEvvEEEEvNT_6ParamsE,@function
        .size           _ZN7cutlass13device_kernelINS_4conv6kernel13ConvUniversalINS1_16ConvProblemShapeILNS1_8OperatorE1ELi2EEENS1_10collective14CollectiveConvINS1_47MainloopSm100TmaUmmaWarpSpecializedImplicitGemmILS5_1ELi10ELi2ELi1ELi2EN4cute5tupleIJNSA_1CILi2EEENSC_ILi1EEESE_EEEEENSB_IJNSC_ILi256EEENSC_ILi64EEENSB_IJSI_EEEEEENS_6half_tESL_NSA_8TiledMMAINSA_8MMA_AtomIJNSA_26SM100_MMA_F16BF16_2x1SM_SSISL_SL_fLi256ELi64ELNSA_4UMMA5MajorE0ELSQ_1ELNSP_7ScaleInE0ELSR_0EEEEEENSA_6LayoutINSB_IJSE_SE_SE_EEENSB_IJNSC_ILi0EEESW_SW_EEEEENSB_IJNSA_10UnderscoreESZ_SZ_EEEEENS7_6detail27Sm100ImplicitGemmTileTraitsINSA_25SM100_TMA_2SM_LOAD_IM2COLENSA_14ComposedLayoutINSA_7SwizzleILi3ELi4ELi3EEENSA_18smem_ptr_flag_bitsILi16EEENSU_INSB_IJNSC_ILi8EEESI_EEENSB_IJSI_SE_EEEEEEEvEENS13_INSA_18SM100_TMA_2SM_LOADENS15_INS16_ILi2ELi4ELi3EEES19_NSU_INSB_IJNSC_ILi32EEES1A_EEENSB_IJSE_S1I_EEEEEEEvEEEENS_8epilogue10collective18CollectiveEpilogueINS1P_23Sm100TmaWarpSpecializedILi3ELi2ELi32ELb1ELb0EEEJNSB_IJNSC_ILi128EEESI_SJ_EEENSB_IJNSU_IS1U_SE_EENSU_IS1I_SE_EEEEESL_NSB_IJNSB_IJlllEEESE_SW_EEESL_S20_NS1P_6fusion15FusionCallbacksIS1T_NS21_17LinearCombinationISL_fSL_fLNS_15FloatRoundStyleE2EEES1V_S1Y_JEEENSA_5SM1004TMEM4LOAD26SM100_TMEM_LOAD_32dp32b32xENSA_20SM90_TMA_LOAD_IM2COLENS15_IS1H_S19_NSU_INSB_IJS1A_S1I_EEENSB_IJS1I_SE_EEEEEEENSA_39AutoVectorizingCopyWithAssumedAlignmentILi128EEENSA_21SM90_TMA_STORE_IM2COLES2F_S2H_S2H_EEEvvEEEEvNT_6ParamsE,(.L_x_184 - _ZN7cutlass13device_kernelINS_4conv6kernel13ConvUniversalINS1_16ConvProblemShapeILNS1_8OperatorE1ELi2EEENS1_10collective14CollectiveConvINS1_47MainloopSm100TmaUmmaWarpSpecializedImplicitGemmILS5_1ELi10ELi2ELi1ELi2EN4cute5tupleIJNSA_1CILi2EEENSC_ILi1EEESE_EEEEENSB_IJNSC_ILi256EEENSC_ILi64EEENSB_IJSI_EEEEEENS_6half_tESL_NSA_8TiledMMAINSA_8MMA_AtomIJNSA_26SM100_MMA_F16BF16_2x1SM_SSISL_SL_fLi256ELi64ELNSA_4UMMA5MajorE0ELSQ_1ELNSP_7ScaleInE0ELSR_0EEEEEENSA_6LayoutINSB_IJSE_SE_SE_EEENSB_IJNSC_ILi0EEESW_SW_EEEEENSB_IJNSA_10UnderscoreESZ_SZ_EEEEENS7_6detail27Sm100ImplicitGemmTileTraitsINSA_25SM100_TMA_2SM_LOAD_IM2COLENSA_14ComposedLayoutINSA_7SwizzleILi3ELi4ELi3EEENSA_18smem_ptr_flag_bitsILi16EEENSU_INSB_IJNSC_ILi8EEESI_EEENSB_IJSI_SE_EEEEEEEvEENS13_INSA_18SM100_TMA_2SM_LOADENS15_INS16_ILi2ELi4ELi3EEES19_NSU_INSB_IJNSC_ILi32EEES1A_EEENSB_IJSE_S1I_EEEEEEEvEEEENS_8epilogue10collective18CollectiveEpilogueINS1P_23Sm100TmaWarpSpecializedILi3ELi2ELi32ELb1ELb0EEEJNSB_IJNSC_ILi128EEESI_SJ_EEENSB_IJNSU_IS1U_SE_EENSU_IS1I_SE_EEEEESL_NSB_IJNSB_IJlllEEESE_SW_EEESL_S20_NS1P_6fusion15FusionCallbacksIS1T_NS21_17LinearCombinationISL_fSL_fLNS_15FloatRoundStyleE2EEES1V_S1Y_JEEENSA_5SM1004TMEM4LOAD26SM100_TMEM_LOAD_32dp32b32xENSA_20SM90_TMA_LOAD_IM2COLENS15_IS1H_S19_NSU_INSB_IJS1A_S1I_EEENSB_IJS1I_SE_EEEEEEENSA_39AutoVectorizingCopyWithAssumedAlignmentILi128EEENSA_21SM90_TMA_STORE_IM2COLES2F_S2H_S2H_EEEvvEEEEvNT_6ParamsE)
        .other          _ZN7cutlass13device_kernelINS_4conv6kernel13ConvUniversalINS1_16ConvProblemShapeILNS1_8OperatorE1ELi2EEENS1_10collective14CollectiveConvINS1_47MainloopSm100TmaUmmaWarpSpecializedImplicitGemmILS5_1ELi10ELi2ELi1ELi2EN4cute5tupleIJNSA_1CILi2EEENSC_ILi1EEESE_EEEEENSB_IJNSC_ILi256EEENSC_ILi64EEENSB_IJSI_EEEEEENS_6half_tESL_NSA_8TiledMMAINSA_8MMA_AtomIJNSA_26SM100_MMA_F16BF16_2x1SM_SSISL_SL_fLi256ELi64ELNSA_4UMMA5MajorE0ELSQ_1ELNSP_7ScaleInE0ELSR_0EEEEEENSA_6LayoutINSB_IJSE_SE_SE_EEENSB_IJNSC_ILi0EEESW_SW_EEEEENSB_IJNSA_10UnderscoreESZ_SZ_EEEEENS7_6detail27Sm100ImplicitGemmTileTraitsINSA_25SM100_TMA_2SM_LOAD_IM2COLENSA_14ComposedLayoutINSA_7SwizzleILi3ELi4ELi3EEENSA_18smem_ptr_flag_bitsILi16EEENSU_INSB_IJNSC_ILi8EEESI_EEENSB_IJSI_SE_EEEEEEEvEENS13_INSA_18SM100_TMA_2SM_LOADENS15_INS16_ILi2ELi4ELi3EEES19_NSU_INSB_IJNSC_ILi32EEES1A_EEENSB_IJSE_S1I_EEEEEEEvEEEENS_8epilogue10collective18CollectiveEpilogueINS1P_23Sm100TmaWarpSpecializedILi3ELi2ELi32ELb1ELb0EEEJNSB_IJNSC_ILi128EEESI_SJ_EEENSB_IJNSU_IS1U_SE_EENSU_IS1I_SE_EEEEESL_NSB_IJNSB_IJlllEEESE_SW_EEESL_S20_NS1P_6fusion15FusionCallbacksIS1T_NS21_17LinearCombinationISL_fSL_fLNS_15FloatRoundStyleE2EEES1V_S1Y_JEEENSA_5SM1004TMEM4LOAD26SM100_TMEM_LOAD_32dp32b32xENSA_20SM90_TMA_LOAD_IM2COLENS15_IS1H_S19_NSU_INSB_IJS1A_S1I_EEENSB_IJS1I_SE_EEEEEEENSA_39AutoVectorizingCopyWithAssumedAlignmentILi128EEENSA_21SM90_TMA_STORE_IM2COLES2F_S2H_S2H_EEEvvEEEEvNT_6ParamsE,@"STO_CUDA_ENTRY STV_DEFAULT"
_ZN7cutlass13device_kernelINS_4conv6kernel13ConvUniversalINS1_16ConvProblemShapeILNS1_8OperatorE1ELi2EEENS1_10collective14CollectiveConvINS1_47MainloopSm100TmaUmmaWarpSpecializedImplicitGemmILS5_1ELi10ELi2ELi1ELi2EN4cute5tupleIJNSA_1CILi2EEENSC_ILi1EEESE_EEEEENSB_IJNSC_ILi256EEENSC_ILi64EEENSB_IJSI_EEEEEENS_6half_tESL_NSA_8TiledMMAINSA_8MMA_AtomIJNSA_26SM100_MMA_F16BF16_2x1SM_SSISL_SL_fLi256ELi64ELNSA_4UMMA5MajorE0ELSQ_1ELNSP_7ScaleInE0ELSR_0EEEEEENSA_6LayoutINSB_IJSE_SE_SE_EEENSB_IJNSC_ILi0EEESW_SW_EEEEENSB_IJNSA_10UnderscoreESZ_SZ_EEEEENS7_6detail27Sm100ImplicitGemmTileTraitsINSA_25SM100_TMA_2SM_LOAD_IM2COLENSA_14ComposedLayoutINSA_7SwizzleILi3ELi4ELi3EEENSA_18smem_ptr_flag_bitsILi16EEENSU_INSB_IJNSC_ILi8EEESI_EEENSB_IJSI_SE_EEEEEEEvEENS13_INSA_18SM100_TMA_2SM_LOADENS15_INS16_ILi2ELi4ELi3EEES19_NSU_INSB_IJNSC_ILi32EEES1A_EEENSB_IJSE_S1I_EEEEEEEvEEEENS_8epilogue10collective18CollectiveEpilogueINS1P_23Sm100TmaWarpSpecializedILi3ELi2ELi32ELb1ELb0EEEJNSB_IJNSC_ILi128EEESI_SJ_EEENSB_IJNSU_IS1U_SE_EENSU_IS1I_SE_EEEEESL_NSB_IJNSB_IJlllEEESE_SW_EEESL_S20_NS1P_6fusion15FusionCallbacksIS1T_NS21_17LinearCombinationISL_fSL_fLNS_15FloatRoundStyleE2EEES1V_S1Y_JEEENSA_5SM1004TMEM4LOAD26SM100_TMEM_LOAD_32dp32b32xENSA_20SM90_TMA_LOAD_IM2COLENS15_IS1H_S19_NSU_INSB_IJS1A_S1I_EEENSB_IJS1I_SE_EEEEEEENSA_39AutoVectorizingCopyWithAssumedAlignmentILi128EEENSA_21SM90_TMA_STORE_IM2COLES2F_S2H_S2H_EEEvvEEEEvNT_6ParamsE:
[----:B------:R-:W1:Y:S01]  /*0000*/  LDC R1, c[0x0][0x37c] ;  /* 0x0000df00ff017b82 */ /* 0x000e620000000800 */
[----:B------:R-:W2:Y:S01]  /*0010*/  S2R R96, SR_TID.X ;  /* 0x0000000000607919 */ /* 0x000ea20000002100 */
[----:B------:R-:W3:Y:S06]  /*0020*/  LDCU.64 UR8, c[0x0][0x890] ;  /* 0x00011200ff0877ac */ /* 0x000eec0008000a00 */
[----:B------:R-:W4:Y:S01]  /*0030*/  S2UR UR4, SR_CgaCtaId ;  /* 0x00000000000479c3 */ /* 0x000f220000008800 */
[----:B-1----:R-:W-:Y:S01]  /*0040*/  VIADD R1, R1, 0xfffffff8 ;  /* 0xfffffff801017836 */ /* 0x002fe20000000000 */
[----:B------:R-:W-:-:S02]  /*0050*/  PRMT R87, RZ, 0x7610, R87 ;  /* 0x00007610ff577816 */ /* 0x000fc40000000057 */
[----:B------:R-:W-:Y:S02]  /*0060*/  ELECT P1, URZ, PT ;  /* 0x0000000000ff782f */ /* 0x000fe40003820000 */
[----:B------:R-:W-:Y:S01]  /*0070*/  R2UR UR48, R1 ;  /* 0x00000000013072ca */ /* 0x000fe200000e0000 */
[----:B---3--:R-:W-:-:S04]  /*0080*/  UISETP.NE.U32.AND UP0, UPT, UR8, URZ, UPT ;  /* 0x000000ff0800728c */ /* 0x008fc8000bf05070 */
[----:B------:R-:W-:Y:S02]  /*0090*/  UISETP.NE.AND.EX UP0, UPT, UR9, URZ, UPT, UP0 ;  /* 0x000000ff0900728c */ /* 0x000fe4000bf05300 */
[----:B----4-:R-:W-:Y:S02]  /*00a0*/  ULOP3.LUT UR38, UR4, 0x1, URZ, 0xc0, !UPT ;  /* 0x0000000104267892 */ /* 0x010fe4000f8ec0ff */
[----:B------:R-:W-:Y:S01]  /*00b0*/  ULOP3.LUT UR37, UR4, 0x1, URZ, 0x3c, !UPT ;  /* 0x0000000104257892 */ /* 0x000fe2000f8e3cff */
[----:B--2---:R-:W-:-:S05]  /*00c0*/  SHF.R.U32.HI R88, RZ, 0x5, R96 ;  /* 0x00000005ff587819 */ /* 0x004fca0000011660 */
[----:B------:R-:W1:Y:S02]  /*00d0*/  SHFL.IDX PT, R0, R88, RZ, 0x1f ;  /* 0x00001fff58007589 */ /* 0x000e6400000e0000 */
[----:B-1----:R-:W-:Y:S01]  /*00e0*/  R2UR UR18, R0 ;  /* 0x00000000001272ca */ /* 0x002fe200000e0000 */
[----:B------:R-:W-:-:S14]  /*00f0*/  BRA.U UP0, `(.L_x_0) ;  /* 0x0000000100307547 */ /* 0x000fdc000b800000 */
[----:B------:R-:W1:Y:S02]  /*0100*/  LDCU.64 UR4, c[0x0][0x888] ;  /* 0x00011100ff0477ac */ /* 0x000e640008000a00 */
[----:B-1----:R-:W-:-:S04]  /*0110*/  UISETP.NE.U32.AND UP0, UPT, UR4, URZ, UPT ;  /* 0x000000ff0400728c */ /* 0x002fc8000bf05070 */
[----:B------:R-:W-:-:S09]  /*0120*/  UISETP.NE.AND.EX UP0, UPT, UR5, URZ, UPT, UP0 ;  /* 0x000000ff0500728c */ /* 0x000fd2000bf05300 */
[----:B------:R-:W-:Y:S05]  /*0130*/  BRA.U !UP0, `(.L_x_1) ;  /* 0x0000000108147547 */ /* 0x000fea000b800000 */
[----:B------:R-:W1:Y:S01]  /*0140*/  LDC.64 R2, c[0x0][0x888] ;  /* 0x00022200ff027b82 */ /* 0x000e620000000a00 */
[----:B------:R-:W1:Y:S02]  /*0150*/  LDCU.64 UR4, c[0x0][0x358] ;  /* 0x00006b00ff0477ac */ /* 0x000e640008000a00 */
[----:B-1----:R1:W5:Y:S01]  /*0160*/  LDG.E R41, desc[UR4][R2.64] ;  /* 0x0000000402297981 */ /* 0x002362000c1e1900 */
[----:B------:R-:W-:Y:S01]  /*0170*/  HFMA2 R87, -RZ, RZ, 0, 5.9604644775390625e-08 ;  /* 0x00000001ff577431 */ /* 0x000fe200000001ff */
[----:B------:R-:W-:Y:S05]  /*0180*/  BRA `(.L_x_0) ;  /* 0x00000000000c7947 */ /* 0x000fea0003800000 */
.L_x_1:
[----:B------:R-:W1:Y:S01]  /*0190*/  LDCU UR4, c[0x0][0x880] ;  /* 0x00011000ff0477ac */ /* 0x000e620008000800 */
[----:B------:R-:W-:Y:S01]  /*01a0*/  HFMA2 R87, -RZ, RZ, 0, 5.9604644775390625e-08 ;  /* 0x00000001ff577431 */ /* 0x000fe200000001ff */
[----:B-1----:R-:W-:-:S07]  /*01b0*/  MOV R41, UR4 ;  /* 0x0000000400297c02 */ /* 0x002fce0008000f00 */
.L_x_0:
[----:B------:R-:W2:Y:S02]  /*01c0*/  LDCU.64 UR4, c[0x0][0x8b0] ;  /* 0x00011600ff0477ac */ /* 0x000ea40008000a00 */
[----:B--2---:R-:W-:-:S04]  /*01d0*/  UISETP.NE.U32.AND UP0, UPT, UR4, URZ, UPT ;  /* 0x000000ff0400728c */ /* 0x004fc8000bf05070 */
[----:B------:R-:W-:-:S09]  /*01e0*/  UISETP.NE.AND.EX UP0, UPT, UR5, URZ, UPT, UP0 ;  /* 0x000000ff0500728c */ /* 0x000fd2000bf05300 */
[----:B------:R-:W-:Y:S05]  /*01f0*/  BRA.U UP0, `(.L_x_2) ;  /* 0x0000000100287547 */ /* 0x000fea000b800000 */
[----:B------:R-:W2:Y:S02]  /*0200*/  LDCU.64 UR4, c[0x0][0x8a8] ;  /* 0x00011500ff0477ac */ /* 0x000ea40008000a00 */
[----:B--2---:R-:W-:-:S04]  /*0210*/  UISETP.NE.U32.AND UP0, UPT, UR4, URZ, UPT ;  /* 0x000000ff0400728c */ /* 0x004fc8000bf05070 */
[----:B------:R-:W-:-:S09]  /*0220*/  UISETP.NE.AND.EX UP0, UPT, UR5, URZ, UPT, UP0 ;  /* 0x000000ff0500728c */ /* 0x000fd2000bf05300 */
[----:B------:R-:W-:Y:S05]  /*0230*/  BRA.U !UP0, `(.L_x_3) ;  /* 0x0000000108107547 */ /* 0x000fea000b800000 */
[----:B------:R-:W2:Y:S01]  /*0240*/  LDC.64 R38, c[0x0][0x8a8] ;  /* 0x00022a00ff267b82 */ /* 0x000ea20000000a00 */
[----:B------:R-:W2:Y:S02]  /*0250*/  LDCU.64 UR4, c[0x0][0x358] ;  /* 0x00006b00ff0477ac */ /* 0x000ea40008000a00 */
[----:B--2---:R2:W5:Y:S01]  /*0260*/  LDG.E R38, desc[UR4][R38.64] ;  /* 0x0000000426267981 */ /* 0x004562000c1e1900 */
[----:B------:R-:W-:Y:S05]  /*0270*/  BRA `(.L_x_2) ;  /* 0x0000000000087947 */ /* 0x000fea0003800000 */
.L_x_3:
[----:B------:R-:W2:Y:S02]  /*0280*/  LDCU UR4, c[0x0][0x8a0] ;  /* 0x00011400ff0477ac */ /* 0x000ea40008000800 */
[----:B--2---:R-:W-:Y:S02]  /*0290*/  MOV R38, UR4 ;  /* 0x0000000400267c02 */ /* 0x004fe40008000f00 */
.L_x_2:
[----:B------:R-:W-:Y:S01]  /*02a0*/  IMAD.U32 R0, RZ, RZ, UR18 ;  /* 0x00000012ff007e24 */ /* 0x000fe2000f8e00ff */
[----:B------:R-:W-:Y:S04]  /*02b0*/  BSSY.RECONVERGENT B0, `(.L_x_4) ;  /* 0x000000c000007945 */ /* 0x000fe80003800200 */
[C---:B------:R-:W-:Y:S02]  /*02c0*/  ISETP.NE.OR P2, PT, R0.reuse, 0x1, !P1 ;  /* 0x000000010000780c */ /* 0x040fe40004f45670 */
[----:B------:R-:W-:-:S11]  /*02d0*/  ISETP.NE.OR P0, PT, R0, 0x3, !P1 ;  /* 0x000000030000780c */ /* 0x000fd60004f05670 */
[----:B------:R-:W-:Y:S05]  /*02e0*/  @P2 BRA `(.L_x_5) ;  /* 0x0000000000202947 */ /* 0x000fea0003800000 */
[----:B------:R-:W3:Y:S02]  /*02f0*/  LDCU.64 UR4, c[0x0][0x348] ;  /* 0x00006900ff0477ac */ /* 0x000ee40008000a00 */
[----:B---3--:R-:W-:Y:S02]  /*0300*/  UIADD3 UR6, UP1, UPT, UR4, 0x80, URZ ;  /* 0x0000008004067890 */ /* 0x008fe4000ff3e0ff */
[----:B------:R-:W-:Y:S02]  /*0310*/  UIADD3 UR4, UP0, UPT, UR4, 0x180, URZ ;  /* 0x0000018004047890 */ /* 0x000fe4000ff1e0ff */
[----:B------:R-:W-:Y:S02]  /*0320*/  UIADD3.X UR7, UPT, UPT, URZ, UR5, URZ, UP1, !UPT ;  /* 0x00000005ff077290 */ /* 0x000fe40008ffe4ff */
[----:B------:R-:W-:-:S07]  /*0330*/  UIADD3.X UR5, UPT, UPT, URZ, UR5, URZ, UP0, !UPT ;  /* 0x00000005ff057290 */ /* 0x000fce00087fe4ff */
[----:B------:R3:W-:Y:S02]  /*0340*/  UTMACCTL.PF [UR6] ;  /* 0x00000000060079b9 */ /* 0x0007e40008040000 */
[----:B------:R3:W-:Y:S02]  /*0350*/  UTMACCTL.PF [UR4] ;  /* 0x00000000040079b9 */ /* 0x0007e40008040000 */
[----:B---3--:R-:W-:Y:S01]  /*0360*/  NOP ;  /* 0x0000000000007918 */ /* 0x008fe20000000000 */
.L_x_5:
[----:B------:R-:W-:Y:S05]  /*0370*/  BSYNC.RECONVERGENT B0 ;  /* 0x0000000000007941 */ /* 0x000fea0003800200 */
.L_x_4:
[----:B------:R-:W-:Y:S04]  /*0380*/  BSSY.RECONVERGENT B0, `(.L_x_6) ;  /* 0x000000a000007945 */ /* 0x000fe80003800200 */
        /* <DEDUP_REMOVED lines=9> */
.L_x_7:
[----:B------:R-:W-:Y:S05]  /*0420*/  BSYNC.RECONVERGENT B0 ;  /* 0x0000000000007941 */ /* 0x000fea0003800200 */
.L_x_6:
[----:B------:R-:W3:Y:S01]  /*0430*/  LDCU.64 UR4, c[0x0][0x888] ;  /* 0x00011100ff0477ac */ /* 0x000ee20008000a00 */
[----:B------:R-:W-:Y:S02]  /*0440*/  UISETP.EQ.U32.AND UP2, UPT, UR8, URZ, UPT ;  /* 0x000000ff0800728c */ /* 0x000fe4000bf42070 */
[----:B------:R-:W-:Y:S02]  /*0450*/  UPLOP3.LUT UP3, UPT, UPT, UPT, UPT, 0x80, 0x8 ;  /* 0x000000000008789c */ /* 0x000fe40003f6f070 */
[----:B---3--:R-:W-:-:S04]  /*0460*/  UISETP.NE.U32.AND UP0, UPT, UR4, URZ, UPT ;  /* 0x000000ff0400728c */ /* 0x008fc8000bf05070 */
[----:B------:R-:W-:-:S04]  /*0470*/  UISETP.NE.AND.EX UP1, UPT, UR5, URZ, UPT, UP0 ;  /* 0x000000ff0500728c */ /* 0x000fc8000bf25300 */
[----:B------:R-:W-:-:S04]  /*0480*/  UISETP.EQ.OR.EX UP4, UPT, UR9, URZ, !UP1, UP2 ;  /* 0x000000ff0900728c */ /* 0x000fc8000cf82720 */
[----:B------:R-:W-:-:S06]  /*0490*/  UP2UR UR4, UPR, URZ, 0x10 ;  /* 0x00000010ff047883 */ /* 0x000fcc0008000000 */
[----:B------:R-:W-:Y:S01]  /*04a0*/  MOV R95, UR4 ;  /* 0x00000004005f7c02 */ /* 0x000fe20008000f00 */
[----:B------:R-:W-:Y:S06]  /*04b0*/  BRA.U !UP4, `(.L_x_8) ;  /* 0x000000010c207547 */ /* 0x000fec000b800000 */
[----:B------:R-:W-:Y:S01]  /*04c0*/  UISETP.NE.U32.AND UP2, UPT, UR8, URZ, UPT ;  /* 0x000000ff0800728c */ /* 0x000fe2000bf45070 */
[----:B-----5:R-:W-:Y:S01]  /*04d0*/  FSETP.NEU.AND P0, PT, R41, RZ, PT ;  /* 0x000000ff2900720b */ /* 0x020fe20003f0d000 */
[----:B------:R-:W-:Y:S02]  /*04e0*/  USEL UR4, URZ, 0xffffffff, UP1 ;  /* 0xffffffffff047887 */ /* 0x000fe40008800000 */
[----:B------:R-:W-:-:S10]  /*04f0*/  UISETP.NE.AND.EX UP2, UPT, UR9, URZ, UPT, UP2 ;  /* 0x000000ff0900728c */ /* 0x000fd4000bf45320 */
[----:B------:R-:W-:Y:S01]  /*0500*/  VOTEU.ANY UP0, P0 ;  /* 0x0000000000ff7886 */ /* 0x000fe20000000100 */
[----:B------:R-:W-:-:S04]  /*0510*/  @!UP2 USEL UR4, URZ, 0xffffffff, UP0 ;  /* 0xffffffffff04a887 */ /* 0x000fc80008000000 */
[----:B------:R-:W-:-:S04]  /*0520*/  ULOP3.LUT UR4, UR4, 0x1, URZ, 0xc0, !UPT ;  /* 0x0000000104047892 */ /* 0x000fc8000f8ec0ff */
[----:B------:R-:W-:-:S11]  /*0530*/  UISETP.NE.U32.AND UP3, UPT, UR4, 0x1, UPT ;  /* 0x000000010400788c */ /* 0x000fd6000bf65070 */
.L_x_8:
[----:B------:R-:W3:Y:S01]  /*0540*/  SHFL.IDX PT, R0, R88, RZ, 0x1f ;  /* 0x00001fff58007589 */ /* 0x000ee200000e0000 */
[----:B------:R-:W-:Y:S02]  /*0550*/  UISETP.NE.AND UP5, UPT, UR18, 0x2, UPT ;  /* 0x000000021200788c */ /* 0x000fe4000bfa5270 */
[----:B------:R-:W-:Y:S02]  /*0560*/  UISETP.NE.AND UP0, UPT, UR18, 0x2, UPT ;  /* 0x000000021200788c */ /* 0x000fe4000bf05270 */
[----:B------:R-:W-:Y:S02]  /*0570*/  UISETP.NE.OR UP2, UPT, UR38, URZ, UP5 ;  /* 0x000000ff2600728c */ /* 0x000fe4000af45670 */
[----:B------:R-:W-:-:S04]  /*0580*/  USEL UR45, URZ, 0x1, UP0 ;  /* 0x00000001ff2d7887 */ /* 0x000fc80008000000 */
[----:B------:R-:W-:Y:S02]  /*0590*/  PLOP3.LUT P3, PT, P1, PT, UP2, 0xae, 0xea ;  /* 0x0000000000ea781c */ /* 0x000fe40000f6f52e */
[----:B---3--:R-:W-:-:S13]  /*05a0*/  ISETP.NE.AND P0, PT, R0, RZ, PT ;  /* 0x000000ff0000720c */ /* 0x008fda0003f05270 */
[----:B------:R-:W-:Y:S05]  /*05b0*/  @P0 BRA `(.L_x_9) ;  /* 0x0000000000840947 */ /* 0x000fea0003800000 */
[----:B------:R-:W-:Y:S01]  /*05c0*/  ELECT P0, URZ, PT ;  /* 0x0000000000ff782f */ /* 0x000fe20003800000 */
[----:B------:R-:W-:-:S12]  /*05d0*/  BSSY.RECONVERGENT B0, `(.L_x_9) ;  /* 0x000001f000007945 */ /* 0x000fd80003800200 */
[----:B------:R-:W-:Y:S05]  /*05e0*/  @!P0 BRA `(.L_x_10) ;  /* 0x0000000000748947 */ /* 0x000fea0003800000 */
[----:B------:R-:W3:Y:S01]  /*05f0*/  S2UR UR5, SR_CgaCtaId ;  /* 0x00000000000579c3 */ /* 0x000ee20000008800 */
[----:B------:R-:W-:Y:S01]  /*0600*/  UMOV UR4, 0x400 ;  /* 0x0000040000047882 */ /* 0x000fe20000000000 */
[----:B------:R-:W-:Y:S02]  /*0610*/  UMOV UR6, 0x1 ;  /* 0x0000000100067882 */ /* 0x000fe40000000000 */
[----:B------:R-:W-:-:S04]  /*0620*/  UIADD3 UR6, UPT, UPT, -UR6, 0x100000, URZ ;  /* 0x0010000006067890 */ /* 0x000fc8000fffe1ff */
[----:B------:R-:W-:Y:S02]  /*0630*/  USHF.L.U32 UR7, UR6, 0xb, URZ ;  /* 0x0000000b06077899 */ /* 0x000fe400080006ff */
[----:B------:R-:W-:Y:S02]  /*0640*/  USHF.L.U32 UR6, UR6, 0x1, URZ ;  /* 0x0000000106067899 */ /* 0x000fe400080006ff */
[----:B---3--:R-:W-:Y:S01]  /*0650*/  ULEA UR4, UR5, UR4, 0x18 ;  /* 0x0000000405047291 */ /* 0x008fe2000f8ec0ff */
[----:B------:R-:W3:Y:S11]  /*0660*/  FENCE.VIEW.ASYNC.S ;  /* 0x00000000000073c6 */ /* 0x000ef60000000000 */
[----:B---3--:R3:W4:Y:S01]  /*0670*/  SYNCS.EXCH.64 URZ, [UR4], UR6 ;  /* 0x0000000604ff75b2 */ /* 0x0087220008000100 */
[----:B------:R3:W1:Y:S01]  /*0680*/  SYNCS.EXCH.64 URZ, [UR4+0x50], UR6 ;  /* 0x0000500604ff75b2 */ /* 0x0006620008000100 */
        /* <DEDUP_REMOVED lines=17> */
[----:B------:R3:W1:Y:S02]  /*07a0*/  SYNCS.EXCH.64 URZ, [UR4+0x98], UR6 ;  /* 0x0000980604ff75b2 */ /* 0x0006640008000100 */
[----:B---3--:R-:W-:Y:S01]  /*07b0*/  NOP ;  /* 0x0000000000007918 */ /* 0x008fe20000000000 */
.L_x_10:
[----:B------:R-:W-:Y:S05]  /*07c0*/  BSYNC.RECONVERGENT B0 ;  /* 0x0000000000007941 */ /* 0x000fea0003800200 */
.L_x_9:
[----:B------:R-:W3:Y:S01]  /*07d0*/  SHFL.IDX PT, R0, R88, RZ, 0x1f ;  /* 0x00001fff58007589 */ /* 0x000ee200000e0000 */
[----:B------:R-:W-:Y:S01]  /*07e0*/  NOP ;  /* 0x0000000000007918 */ /* 0x000fe20000000000 */
[----:B---3--:R-:W-:-:S13]  /*07f0*/  ISETP.NE.AND P0, PT, R0, 0x1, PT ;  /* 0x000000010000780c */ /* 0x008fda0003f05270 */
[----:B------:R-:W-:Y:S05]  /*0800*/  @P0 BRA `(.L_x_11) ;  /* 0x0000000000500947 */ /* 0x000fea0003800000 */
[----:B------:R-:W3:Y:S01]  /*0810*/  S2UR UR5, SR_CgaCtaId ;  /* 0x00000000000579c3 */ /* 0x000ee20000008800 */
[----:B------:R-:W-:Y:S01]  /*0820*/  UMOV UR4, 0x400 ;  /* 0x0000040000047882 */ /* 0x000fe20000000000 */
[----:B------:R-:W-:Y:S01]  /*0830*/  UMOV UR8, 0x20 ;  /* 0x0000002000087882 */ /* 0x000fe20000000000 */
[----:B------:R-:W-:Y:S01]  /*0840*/  UMOV UR6, 0x80 ;  /* 0x0000008000067882 */ /* 0x000fe20000000000 */
[----:B------:R-:W-:-:S04]  /*0850*/  UIADD3 UR8, UPT, UPT, -UR8, 0x100000, URZ ;  /* 0x0010000008087890 */ /* 0x000fc8000fffe1ff */
[----:B------:R-:W-:Y:S02]  /*0860*/  USHF.L.U32 UR9, UR8, 0xb, URZ ;  /* 0x0000000b08097899 */ /* 0x000fe400080006ff */
[----:B------:R-:W-:Y:S02]  /*0870*/  USHF.L.U32 UR8, UR8, 0x1, URZ ;  /* 0x0000000108087899 */ /* 0x000fe400080006ff */
[----:B------:R-:W-:-:S04]  /*0880*/  UIADD3 UR6, UPT, UPT, -UR6, 0x100000, URZ ;  /* 0x0010000006067890 */ /* 0x000fc8000fffe1ff */
[----:B------:R-:W-:Y:S02]  /*0890*/  USHF.L.U32 UR7, UR6, 0xb, URZ ;  /* 0x0000000b06077899 */ /* 0x000fe400080006ff */
[----:B------:R-:W-:Y:S01]  /*08a0*/  USHF.L.U32 UR6, UR6, 0x1, URZ ;  /* 0x0000000106067899 */ /* 0x000fe200080006ff */
[----:B------:R-:W-:Y:S01]  /*08b0*/  ELECT P0, URZ, PT ;  /* 0x0000000000ff782f */ /* 0x000fe20003800000 */
[----:B---3--:R-:W-:Y:S01]  /*08c0*/  ULEA UR4, UR5, UR4, 0x18 ;  /* 0x0000000405047291 */ /* 0x008fe2000f8ec0ff */
[----:B------:R-:W3:Y:S11]  /*08d0*/  FENCE.VIEW.ASYNC.S ;  /* 0x00000000000073c6 */ /* 0x000ef60000000000 */
[----:B---3--:R3:W1:Y:S01]  /*08e0*/  SYNCS.EXCH.64 URZ, [UR4+0xa0], UR8 ;  /* 0x0000a00804ff75b2 */ /* 0x0086620008000100 */
[----:B------:R3:W1:Y:S01]  /*08f0*/  SYNCS.EXCH.64 URZ, [UR4+0xb8], UR6 ;  /* 0x0000b80604ff75b2 */ /* 0x0006620008000100 */
[----:B------:R3:W1:Y:S01]  /*0900*/  SYNCS.EXCH.64 URZ, [UR4+0xa8], UR8 ;  /* 0x0000a80804ff75b2 */ /* 0x0006620008000100 */
[----:B------:R3:W1:Y:S01]  /*0910*/  SYNCS.EXCH.64 URZ, [UR4+0xc0], UR6 ;  /* 0x0000c00604ff75b2 */ /* 0x0006620008000100 */
[----:B------:R3:W1:Y:S01]  /*0920*/  SYNCS.EXCH.64 URZ, [UR4+0xb0], UR8 ;  /* 0x0000b00804ff75b2 */ /* 0x0006620008000100 */
[----:B------:R3:W1:Y:S01]  /*0930*/  SYNCS.EXCH.64 URZ, [UR4+0xc8], UR6 ;  /* 0x0000c80604ff75b2 */ /* 0x0006620008000100 */
[----:B------:R-:W-:Y:S01]  /*0940*/  NOP ;  /* 0x0000000000007918 */ /* 0x000fe20000000000 */
.L_x_11:
[----:B------:R-:W2:Y:S01]  /*0950*/  SHFL.IDX PT, R0, R88, RZ, 0x1f ;  /* 0x00001fff58007589 */ /* 0x000ea200000e0000 */
[----:B------:R-:W-:Y:S01]  /*0960*/  NOP ;  /* 0x0000000000007918 */ /* 0x000fe20000000000 */
[----:B--2---:R-:W-:-:S13]  /*0970*/  ISETP.NE.AND P0, PT, R0, 0x3, PT ;  /* 0x000000030000780c */ /* 0x004fda0003f05270 */
[----:B------:R-:W-:Y:S05]  /*0980*/  @P0 BRA `(.L_x_12) ;  /* 0x0000000000300947 */ /* 0x000fea0003800000 */
[----:B------:R-:W2:Y:S01]  /*0990*/  S2UR UR5, SR_CgaCtaId ;  /* 0x00000000000579c3 */ /* 0x000ea20000008800 */
[----:B---3--:R-:W-:Y:S01]  /*09a0*/  UMOV UR4, 0x400 ;  /* 0x0000040000047882 */ /* 0x008fe20000000000 */
[----:B------:R-:W-:Y:S01]  /*09b0*/  UMOV UR6, 0x20 ;  /* 0x0000002000067882 */ /* 0x000fe20000000000 */
[----:B------:R-:W-:Y:S01]  /*09c0*/  ELECT P0, URZ, PT ;  /* 0x0000000000ff782f */ /* 0x000fe20003800000 */
[----:B------:R-:W-:-:S04]  /*09d0*/  UIADD3 UR6, UPT, UPT, -UR6, 0x100000, URZ ;  /* 0x0010000006067890 */ /* 0x000fc8000fffe1ff */
[----:B------:R-:W-:Y:S02]  /*09e0*/  USHF.L.U32 UR7, UR6, 0xb, URZ ;  /* 0x0000000b06077899 */ /* 0x000fe400080006ff */
[----:B------:R-:W-:Y:S02]  /*09f0*/  USHF.L.U32 UR6, UR6, 0x1, URZ ;  /* 0x0000000106067899 */ /* 0x000fe400080006ff */
[----:B--2---:R-:W-:Y:S01]  /*0a00*/  ULEA UR4, UR5, UR4, 0x18 ;  /* 0x0000000405047291 */ /* 0x004fe2000f8ec0ff */
[----:B------:R-:W2:Y:S11]  /*0a10*/  FENCE.VIEW.ASYNC.S ;  /* 0x00000000000073c6 */ /* 0x000eb60000000000 */
[----:B--2---:R2:W3:Y:S01]  /*0a20*/  SYNCS.EXCH.64 URZ, [UR4+0xd0], UR6 ;  /* 0x0000d00604ff75b2 */ /* 0x0044e20008000100 */
[----:B------:R2:W1:Y:S01]  /*0a30*/  SYNCS.EXCH.64 URZ, [UR4+0xd8], UR6 ;  /* 0x0000d80604ff75b2 */ /* 0x0004620008000100 */
[----:B------:R-:W-:Y:S01]  /*0a40*/  NOP ;  /* 0x0000000000007918 */ /* 0x000fe20000000000 */
.L_x_12:
[----:B------:R-:W4:Y:S01]  /*0a50*/  SHFL.IDX PT, R0, R88, RZ, 0x1f ;  /* 0x00001fff58007589 */ /* 0x000f2200000e0000 */
[----:B------:R-:W-:Y:S01]  /*0a60*/  NOP ;  /* 0x0000000000007918 */ /* 0x000fe20000000000 */
[----:B----4-:R-:W-:-:S13]  /*0a70*/  ISETP.NE.AND P0, PT, R0, 0x4, PT ;  /* 0x000000040000780c */ /* 0x010fda0003f05270 */
[----:B------:R-:W-:Y:S05]  /*0a80*/  @P0 BRA `(.L_x_13) ;  /* 0x0000000000440947 */ /* 0x000fea0003800000 */
[----:B------:R-:W4:Y:S01]  /*0a90*/  S2UR UR5, SR_CgaCtaId ;  /* 0x00000000000579c3 */ /* 0x000f220000008800 */
[----:B--23--:R-:W-:Y:S01]  /*0aa0*/  UMOV UR4, 0x1e0 ;  /* 0x000001e000047882 */ /* 0x00cfe20000000000 */
[----:B------:R-:W-:Y:S01]  /*0ab0*/  UMOV UR6, 0x400 ;  /* 0x0000040000067882 */ /* 0x000fe20000000000 */
[----:B------:R-:W-:Y:S01]  /*0ac0*/  USEL UR4, UR4, 0x1a0, UP3 ;  /* 0x000001a004047887 */ /* 0x000fe20009800000 */
[----:B------:R-:W-:Y:S01]  /*0ad0*/  UMOV UR8, 0x1 ;  /* 0x0000000100087882 */ /* 0x000fe20000000000 */
[----:B------:R-:W-:Y:S01]  /*0ae0*/  ELECT P0, URZ, PT ;  /* 0x0000000000ff782f */ /* 0x000fe20003800000 */
[----:B------:R-:W-:-:S04]  /*0af0*/  UIADD3 UR8, UPT, UPT, -UR8, 0x100000, URZ ;  /* 0x0010000008087890 */ /* 0x000fc8000fffe1ff */
[----:B------:R-:W-:Y:S02]  /*0b00*/  USHF.L.U32 UR9, UR8, 0xb, URZ ;  /* 0x0000000b08097899 */ /* 0x000fe400080006ff */
[----:B------:R-:W-:Y:S02]  /*0b10*/  USHF.L.U32 UR8, UR8, 0x1, URZ ;  /* 0x0000000108087899 */ /* 0x000fe400080006ff */
[----:B----4-:R-:W-:Y:S02]  /*0b20*/  ULEA UR6, UR5, UR6, 0x18 ;  /* 0x0000000605067291 */ /* 0x010fe4000f8ec0ff */
[----:B------:R-:W-:-:S04]  /*0b30*/  UIADD3 UR4, UPT, UPT, -UR4, 0x100000, URZ ;  /* 0x0010000004047890 */ /* 0x000fc8000fffe1ff */
[----:B------:R-:W-:Y:S02]  /*0b40*/  USHF.L.U32 UR5, UR4, 0xb, URZ ;  /* 0x0000000b04057899 */ /* 0x000fe400080006ff */
[----:B------:R-:W-:Y:S01]  /*0b50*/  USHF.L.U32 UR4, UR4, 0x1, URZ ;  /* 0x0000000104047899 */ /* 0x000fe200080006ff */
[----:B------:R-:W2:Y:S03]  /*0b60*/  FENCE.VIEW.ASYNC.S ;  /* 0x00000000000073c6 */ /* 0x000ea60000000000 */
[----:B--2---:R4:W2:Y:S08]  /*0b70*/  SYNCS.EXCH.64 URZ, [UR6+0xe0], UR8 ;  /* 0x0000e00806ff75b2 */ /* 0x0048b00008000100 */
[----:B------:R4:W3:Y:S02]  /*0b80*/  SYNCS.EXCH.64 URZ, [UR6+0xe8], UR4 ;  /* 0x0000e80406ff75b2 */ /* 0x0008e40008000100 */
[----:B----4-:R-:W-:Y:S01]  /*0b90*/  NOP ;  /* 0x0000000000007918 */ /* 0x010fe20000000000 */
.L_x_13:
[----:B------:R-:W4:Y:S01]  /*0ba0*/  SHFL.IDX PT, R0, R88, RZ, 0x1f ;  /* 0x00001fff58007589 */ /* 0x000f2200000e0000 */
[----:B------:R-:W-:Y:S01]  /*0bb0*/  ISETP.NE.OR P1, PT, RZ, UR18, !P1 ;  /* 0x00000012ff007c0c */ /* 0x000fe2000cf25670 */
[----:B------:R-:W-:Y:S01]  /*0bc0*/  NOP ;  /* 0x0000000000007918 */ /* 0x000fe20000000000 */
[----:B----4-:R-:W-:-:S13]  /*0bd0*/  ISETP.NE.AND P0, PT, R0, 0x5, PT ;  /* 0x000000050000780c */ /* 0x010fda0003f05270 */
[----:B------:R-:W-:Y:S05]  /*0be0*/  @P0 BRA `(.L_x_14) ;  /* 0x0000000000480947 */ /* 0x000fea0003800000 */
[----:B------:R-:W4:Y:S01]  /*0bf0*/  S2UR UR5, SR_CgaCtaId ;  /* 0x00000000000579c3 */ /* 0x000f220000008800 */
[----:B--23--:R-:W-:Y:S01]  /*0c00*/  UMOV UR4, 0x400 ;  /* 0x0000040000047882 */ /* 0x00cfe20000000000 */
        /* <DEDUP_REMOVED lines=9> */
[----:B----4-:R-:W-:Y:S01]  /*0ca0*/  ULEA UR4, UR5, UR4, 0x18 ;  /* 0x0000000405047291 */ /* 0x010fe2000f8ec0ff */
[----:B------:R-:W2:Y:S11]  /*0cb0*/  FENCE.VIEW.ASYNC.S ;  /* 0x00000000000073c6 */ /* 0x000eb60000000000 */
[----:B--2---:R4:W2:Y:S01]  /*0cc0*/  SYNCS.EXCH.64 URZ, [UR4+0xf0], UR6 ;  /* 0x0000f00604ff75b2 */ /* 0x0048a20008000100 */
[----:B------:R4:W3:Y:S01]  /*0cd0*/  SYNCS.EXCH.64 URZ, [UR4+0x100], UR8 ;  /* 0x0001000804ff75b2 */ /* 0x0008e20008000100 */
[----:B------:R4:W1:Y:S01]  /*0ce0*/  SYNCS.EXCH.64 URZ, [UR4+0xf8], UR6 ;  /* 0x0000f80604ff75b2 */ /* 0x0008620008000100 */
[----:B------:R4:W1:Y:S02]  /*0cf0*/  SYNCS.EXCH.64 URZ, [UR4+0x108], UR8 ;  /* 0x0001080804ff75b2 */ /* 0x0008640008000100 */
[----:B----4-:R-:W-:Y:S01]  /*0d00*/  NOP ;  /* 0x0000000000007918 */ /* 0x010fe20000000000 */
.L_x_14:
[----:B--23--:R-:W2:Y:S01]  /*0d10*/  S2UR UR7, SR_CgaCtaId ;  /* 0x00000000000779c3 */ /* 0x00cea20000008800 */
[----:B------:R-:W-:Y:S01]  /*0d20*/  VOTEU.ALL UP0, P1 ;  /* 0x0000000000ff7886 */ /* 0x000fe20000800000 */
[----:B------:R-:W-:Y:S01]  /*0d30*/  UMOV UR4, 0x20 ;  /* 0x0000002000047882 */ /* 0x000fe20000000000 */
[----:B------:R-:W-:Y:S01]  /*0d40*/  NOP ;  /* 0x0000000000007918 */ /* 0x000fe20000000000 */
[----:B-1----:R-:W-:Y:S01]  /*0d50*/  LOP3.LUT R3, R96, 0x1f, RZ, 0xc0, !PT ;  /* 0x0000001f60037812 */ /* 0x002fe200078ec0ff */
[----:B------:R-:W-:Y:S01]  /*0d60*/  UISETP.NE.AND UP4, UPT, UR18, URZ, UPT ;  /* 0x000000ff1200728c */ /* 0x000fe2000bf85270 */
[----:B------:R-:W-:Y:S01]  /*0d70*/  @!UP0 UMOV UR6, 0x400 ;  /* 0x0000040000068882 */ /* 0x000fe20000000000 */
[----:B------:R-:W-:-:S04]  /*0d80*/  @!UP0 UIADD3 UR4, UPT, UPT, -UR4, 0x100000, URZ ;  /* 0x0010000004048890 */ /* 0x000fc8000fffe1ff */
[----:B------:R-:W-:Y:S02]  /*0d90*/  @!UP0 USHF.L.U32 UR5, UR4, 0xb, URZ ;  /* 0x0000000b04058899 */ /* 0x000fe400080006ff */
[----:B------:R-:W-:Y:S02]  /*0da0*/  @!UP0 USHF.L.U32 UR4, UR4, 0x1, URZ ;  /* 0x0000000104048899 */ /* 0x000fe400080006ff */
[----:B--2---:R-:W-:Y:S01]  /*0db0*/  @!UP0 ULEA UR6, UR7, UR6, 0x18 ;  /* 0x0000000607068291 */ /* 0x004fe2000f8ec0ff */
[----:B------:R-:W1:Y:S01]  /*0dc0*/  LDCU UR7, c[0x0][0x36c] ;  /* 0x00006d80ff0777ac */ /* 0x000e620008000800 */
[----:B------:R-:W-:Y:S01]  /*0dd0*/  VOTEU.ALL UP0, P1 ;  /* 0x0000000000ff7886 */ /* 0x000fe20000800000 */
[----:B------:R-:W2:Y:S09]  /*0de0*/  FENCE.VIEW.ASYNC.S ;  /* 0x00000000000073c6 */ /* 0x000eb20000000000 */
[----:B--2---:R2:W3:Y:S01]  /*0df0*/  @!UP0 SYNCS.EXCH.64 URZ, [UR6+0x110], UR4 ;  /* 0x0001100406ff85b2 */ /* 0x0044e20008000100 */
[----:B-1----:R-:W-:-:S09]  /*0e00*/  UISETP.EQ.U32.AND UP6, UPT, UR7, 0x1, UPT ;  /* 0x000000010700788c */ /* 0x002fd2000bfc2070 */
[----:B--2---:R-:W-:Y:S05]  /*0e10*/  BRA.U !UP6, `(.L_x_15) ;  /* 0x000000010e087547 */ /* 0x004fea000b800000 */
[----:B---3--:R-:W-:Y:S01]  /*0e20*/  UCGABAR_ARV ;  /* 0x00000000000079c7 */ /* 0x008fe20008000000 */
[----:B------:R-:W-:Y:S05]  /*0e30*/  BRA `(.L_x_16) ;  /* 0x0000000000047947 */ /* 0x000fea0003800000 */
.L_x_15:
[----:B---3--:R-:W-:Y:S01]  /*0e40*/  NOP ;  /* 0x0000000000007918 */ /* 0x008fe20000000000 */
.L_x_16:
[----:B------:R-:W1:Y:S01]  /*0e50*/  S2UR UR20, SR_CTAID.X ;  /* 0x00000000001479c3 */ /* 0x000e620000002500 */
[----:B------:R-:W-:-:S05]  /*0e60*/  CS2R.32 R94, SR_CgaSize ;  /* 0x00000000005e7805 */ /* 0x000fca0000008a00 */
[----:B------:R-:W-:-:S05]  /*0e70*/  IMAD R94, R94, -0xa0, RZ ;  /* 0xffffff605e5e7824 */ /* 0x000fca00078e02ff */
[----:B------:R-:W-:-:S14]  /*0e80*/  R2UR UR5, R94 ;  /* 0x000000005e0572ca */ /* 0x000fdc00000e0000 */
[----:B------:R-:W2:Y:S01]  /*0e90*/  LDCU UR5, c[0x0][UR5+0x2b0] ;  /* 0x00005600050577ac */ /* 0x000ea20008000800 */
[----:B------:R-:W-:-:S05]  /*0ea0*/  CS2R.32 R94, SR_CgaSize ;  /* 0x00000000005e7805 */ /* 0x000fca0000008a00 */
[----:B------:R-:W-:-:S05]  /*0eb0*/  IMAD R94, R94, -0xa0, RZ ;  /* 0xffffff605e5e7824 */ /* 0x000fca00078e02ff */
[----:B------:R-:W-:-:S14]  /*0ec0*/  R2UR UR4, R94 ;  /* 0x000000005e0472ca */ /* 0x000fdc00000e0000 */
[----:B------:R-:W3:Y:S01]  /*0ed0*/  LDCU UR4, c[0x0][UR4+0x2b4] ;  /* 0x00005680040477ac */ /* 0x000ee20008000800 */
[----:B------:R-:W4:Y:S01]  /*0ee0*/  S2UR UR28, SR_CTAID.Y ;  /* 0x00000000001c79c3 */ /* 0x000f220000002600 */
[----:B------:R-:W-:-:S05]  /*0ef0*/  CS2R.32 R94, SR_CgaSize ;  /* 0x00000000005e7805 */ /* 0x000fca0000008a00 */
[----:B------:R-:W-:-:S05]  /*0f00*/  IMAD R94, R94, -0xa0, RZ ;  /* 0xffffff605e5e7824 */ /* 0x000fca00078e02ff */
[----:B------:R-:W-:-:S14]  /*0f10*/  R2UR UR7, R94 ;  /* 0x000000005e0772ca */ /* 0x000fdc00000e0000 */
[----:B------:R-:W3:Y:S01]  /*0f20*/  LDCU UR7, c[0x0][UR7+0x2a0] ;  /* 0x00005400070777ac */ /* 0x000ee20008000800 */
[----:B------:R-:W-:-:S05]  /*0f30*/  CS2R.32 R94, SR_CgaSize ;  /* 0x00000000005e7805 */ /* 0x000fca0000008a00 */
[----:B------:R-:W-:-:S05]  /*0f40*/  IMAD R94, R94, -0xa0, RZ ;  /* 0xffffff605e5e7824 */ /* 0x000fca00078e02ff */
[----:B------:R-:W-:-:S14]  /*0f50*/  R2UR UR8, R94 ;  /* 0x000000005e0872ca */ /* 0x000fdc00000e0000 */
[----:B------:R-:W3:Y:S01]  /*0f60*/  LDCU UR8, c[0x0][UR8+0x2a4] ;  /* 0x00005480080877ac */ /* 0x000ee20008000800 */
[----:B------:R-:W3:Y:S01]  /*0f70*/  LDCU UR19, c[0x0][0xb24] ;  /* 0x00016480ff1377ac */ /* 0x000ee20008000800 */
[----:B------:R-:W3:Y:S01]  /*0f80*/  LDCU UR39, c[0x0][0xb24] ;  /* 0x00016480ff2777ac */ /* 0x000ee20008000800 */
[----:B-1----:R-:W-:Y:S01]  /*0f90*/  I2FP.F32.U32 R2, UR20 ;  /* 0x0000001400027c45 */ /* 0x002fe20008201000 */
[----:B------:R-:W1:Y:S04]  /*0fa0*/  LDCU UR23, c[0x0][0xb30] ;  /* 0x00016600ff1777ac */ /* 0x000e680008000800 */
[----:B--2---:R-:W-:Y:S01]  /*0fb0*/  FMUL R2, R2, UR5 ;  /* 0x0000000502027c20 */ /* 0x004fe20008400000 */
[----:B----4-:R-:W-:-:S05]  /*0fc0*/  I2FP.F32.U32 R0, UR28 ;  /* 0x0000001c00007c45 */ /* 0x010fca0008201000 */
[----:B------:R-:W2:Y:S01]  /*0fd0*/  F2I.U32.TRUNC.NTZ R2, R2 ;  /* 0x0000000200027305 */ /* 0x000ea2000020f000 */
[----:B---3--:R-:W-:-:S07]  /*0fe0*/  FMUL R0, R0, UR4 ;  /* 0x0000000400007c20 */ /* 0x008fce0008400000 */
[----:B------:R-:W3:Y:S01]  /*0ff0*/  F2I.U32.TRUNC.NTZ R0, R0 ;  /* 0x0000000000007305 */ /* 0x000ee2000020f000 */
[----:B--2---:R-:W-:Y:S02]  /*1000*/  R2UR UR4, R2 ;  /* 0x00000000020472ca */ /* 0x004fe400000e0000 */
[----:B------:R-:W-:Y:S02]  /*1010*/  PRMT R2, RZ, 0x7610, R2 ;  /* 0x00007610ff027816 */ /* 0x000fe40000000002 */
[----:B---3--:R-:W-:Y:S02]  /*1020*/  R2UR UR6, R0 ;  /* 0x00000000000672ca */ /* 0x008fe400000e0000 */
[----:B------:R-:W-:-:S07]  /*1030*/  PRMT R0, RZ, 0x7610, R0 ;  /* 0x00007610ff007816 */ /* 0x000fce0000000000 */
[----:B------:R-:W-:-:S04]  /*1040*/  UIADD3 UR5, UPT, UPT, -UR4, URZ, URZ ;  /* 0x000000ff04057290 */ /* 0x000fc8000fffe1ff */
[----:B------:R-:W-:Y:S02]  /*1050*/  UIMAD UR5, UR7, UR5, UR20 ;  /* 0x00000005070572a4 */ /* 0x000fe4000f8e0214 */
[----:B------:R-:W-:-:S04]  /*1060*/  UIADD3 UR4, UPT, UPT, -UR6, URZ, URZ ;  /* 0x000000ff06047290 */ /* 0x000fc8000fffe1ff */
[----:B------:R-:W-:Y:S01]  /*1070*/  IMAD.U32 R94, RZ, RZ, UR5 ;  /* 0x00000005ff5e7e24 */ /* 0x000fe2000f8e00ff */
[----:B------:R-:W-:-:S06]  /*1080*/  UIMAD UR4, UR8, UR4, UR28 ;  /* 0x00000004080472a4 */ /* 0x000fcc000f8e021c */
[----:B------:R-:W-:Y:S01]  /*1090*/  IMAD.U32 R93, RZ, RZ, UR4 ;  /* 0x00000004ff5d7e24 */ /* 0x000fe2000f8e00ff */
[----:B-1----:R-:W-:Y:S06]  /*10a0*/  BRA.U UP4, `(.L_x_17) ;  /* 0x0000000104307547 */ /* 0x002fec000b800000 */
[----:B------:R-:W-:Y:S01]  /*10b0*/  R2UR UR5, R93 ;  /* 0x000000005d0572ca */ /* 0x000fe200000e0000 */
[----:B------:R-:W-:Y:S01]  /*10c0*/  UMOV UR7, 0x3 ;  /* 0x0000000300077882 */ /* 0x000fe20000000000 */
[----:B------:R-:W-:-:S11]  /*10d0*/  R2UR UR4, R94 ;  /* 0x000000005e0472ca */ /* 0x000fd600000e0000 */
[----:B------:R-:W-:-:S04]  /*10e0*/  UISETP.NE.AND UP0, UPT, UR5, URZ, UPT ;  /* 0x000000ff0500728c */ /* 0x000fc8000bf05270 */
[----:B------:R-:W-:Y:S02]  /*10f0*/  UISETP.LT.U32.OR UP0, UPT, UR4, 0x2, !UP0 ;  /* 0x000000020400788c */ /* 0x000fe4000c701470 */
[----:B------:R-:W-:Y:S02]  /*1100*/  ULOP3.LUT UR4, UR4, 0xfffffffe, URZ, 0xc0, !UPT ;  /* 0xfffffffe04047892 */ /* 0x000fe4000f8ec0ff */
[----:B------:R-:W-:Y:S02]  /*1110*/  USEL UR6, URZ, 0x1, !UP0 ;  /* 0x00000001ff067887 */ /* 0x000fe4000c000000 */
[----:B------:R-:W-:Y:S02]  /*1120*/  USEL UR5, URZ, 0x2, !UP0 ;  /* 0x00000002ff057887 */ /* 0x000fe4000c000000 */
[----:B------:R-:W-:Y:S02]  /*1130*/  USHF.L.U32 UR4, UR7, UR4, URZ ;  /* 0x0000000407047299 */ /* 0x000fe400080006ff */
[----:B------:R-:W-:-:S04]  /*1140*/  UIADD3 UR5, UPT, UPT, UR6, UR5, URZ ;  /* 0x0000000506057290 */ /* 0x000fc8000fffe0ff */
[----:B------:R-:W-:Y:S02]  /*1150*/  IMAD.U32 R0, RZ, RZ, UR4 ;  /* 0x00000004ff007e24 */ /* 0x000fe4000f8e00ff */
[----:B------:R-:W-:-:S07]  /*1160*/  IMAD.U32 R2, RZ, RZ, UR5 ;  /* 0x00000005ff027e24 */ /* 0x000fce000f8e00ff */
.L_x_17:
[----:B------:R-:W1:Y:S01]  /*1170*/  S2UR UR53, SR_CTAID.Z ;  /* 0x00000000003579c3 */ /* 0x000e620000002700 */
[----:B------:R-:W-:Y:S01]  /*1180*/  UISETP.GE.AND UP0, UPT, UR19, 0x1, UPT ;  /* 0x000000011300788c */ /* 0x000fe2000bf06270 */
[----:B------:R-:W-:-:S08]  /*1190*/  UMOV UR52, UR20 ;  /* 0x0000001400347c82 */ /* 0x000fd00008000000 */
[----:B------:R-:W-:Y:S05]  /*11a0*/  BRA.U !UP0, `(.L_x_18) ;  /* 0x0000000108d47547 */ /* 0x000fea000b800000 */
[----:B------:R-:W2:Y:S01]  /*11b0*/  LDCU.128 UR12, c[0x0][0xb10] ;  /* 0x00016200ff0c77ac */ /* 0x000ea20008000c00 */
[----:B------:R-:W3:Y:S01]  /*11c0*/  LDCU UR21, c[0x0][0xb0c] ;  /* 0x00016180ff1577ac */ /* 0x000ee20008000800 */
[----:B------:R-:W4:Y:S01]  /*11d0*/  LDCU UR6, c[0x0][0x370] ;  /* 0x00006e00ff0677ac */ /* 0x000f220008000800 */
[----:B------:R-:W1:Y:S01]  /*11e0*/  LDCU UR7, c[0x0][0x374] ;  /* 0x00006e80ff0777ac */ /* 0x000e620008000800 */
[----:B------:R-:W1:Y:S01]  /*11f0*/  LDCU UR22, c[0x0][0xb20] ;  /* 0x00016400ff1677ac */ /* 0x000e620008000800 */
[----:B--2---:R-:W-:Y:S02]  /*1200*/  UIMAD.WIDE.U32 UR4, UR20, UR12, URZ ;  /* 0x0000000c140472a5 */ /* 0x004fe4000f8e00ff */
[----:B---3--:R-:W-:Y:S01]  /*1210*/  UISETP.NE.AND UP0, UPT, UR21, 0x1, UPT ;  /* 0x000000011500788c */ /* 0x008fe2000bf05270 */
[----:B------:R-:W2:Y:S01]  /*1220*/  LDCU.64 UR8, c[0x0][0xb28] ;  /* 0x00016500ff0877ac */ /* 0x000ea20008000a00 */
[----:B----4-:R-:W-:-:S03]  /*1230*/  UIMAD.WIDE.U32 UR10, UR6, UR12, URZ ;  /* 0x0000000c060a72a5 */ /* 0x010fc6000f8e00ff */
[----:B------:R-:W-:Y:S01]  /*1240*/  UMOV UR4, UR5 ;  /* 0x0000000500047c82 */ /* 0x000fe20008000000 */
[----:B------:R-:W-:Y:S02]  /*1250*/  UISETP.NE.AND UP2, UPT, UR19, 0x1, UPT ;  /* 0x000000011300788c */ /* 0x000fe4000bf45270 */
[----:B------:R-:W-:Y:S01]  /*1260*/  USHF.R.U32.HI UR4, URZ, UR13, UR4 ;  /* 0x0000000dff047299 */ /* 0x000fe20008011604 */
[----:B------:R-:W-:Y:S01]  /*1270*/  UMOV UR10, UR11 ;  /* 0x0000000b000a7c82 */ /* 0x000fe20008000000 */
[----:B------:R-:W-:Y:S02]  /*1280*/  UIMAD.WIDE.U32 UR16, UR28, UR15, URZ ;  /* 0x0000000f1c1072a5 */ /* 0x000fe4000f8e00ff */
[----:B------:R-:W-:Y:S02]  /*1290*/  USEL UR5, UR20, UR4, !UP0 ;  /* 0x0000000414057287 */ /* 0x000fe4000c000000 */
[----:B------:R-:W-:Y:S02]  /*12a0*/  @UP0 USHF.R.U32.HI UR6, URZ, UR13, UR10 ;  /* 0x0000000dff060299 */ /* 0x000fe4000801160a */
[----:B------:R-:W-:-:S02]  /*12b0*/  UISETP.NE.AND UP0, UPT, UR14, 0x1, UPT ;  /* 0x000000010e00788c */ /* 0x000fc4000bf05270 */
[----:B-1----:R-:W-:Y:S02]  /*12c0*/  UIMAD.WIDE.U32 UR10, UR7, UR15, URZ ;  /* 0x0000000f070a72a5 */ /* 0x002fe4000f8e00ff */
[----:B--2---:R-:W-:Y:S01]  /*12d0*/  UIMAD.WIDE.U32 UR12, UR6, UR8, URZ ;  /* 0x00000008060c72a5 */ /* 0x004fe2000f8e00ff */
[----:B------:R-:W-:Y:S01]  /*12e0*/  UMOV UR4, UR17 ;  /* 0x0000001100047c82 */ /* 0x000fe20008000000 */
[----:B------:R-:W-:-:S03]  /*12f0*/  UIADD3 UR52, UPT, UPT, -UR5, URZ, URZ ;  /* 0x000000ff05347290 */ /* 0x000fc6000fffe1ff */
[----:B------:R-:W-:Y:S01]  /*1300*/  UMOV UR10, UR11 ;  /* 0x0000000b000a7c82 */ /* 0x000fe20008000000 */
[----:B------:R-:W-:Y:S02]  /*1310*/  USHF.R.U32.HI UR4, URZ, UR22, UR4 ;  /* 0x00000016ff047299 */ /* 0x000fe40008011604 */
[----:B------:R-:W-:Y:S01]  /*1320*/  @UP0 USHF.R.U32.HI UR7, URZ, UR22, UR10 ;  /* 0x00000016ff070299 */ /* 0x000fe2000801160a */
[----:B------:R-:W-:Y:S01]  /*1330*/  UMOV UR12, UR13 ;  /* 0x0000000d000c7c82 */ /* 0x000fe20008000000 */
[----:B------:R-:W-:Y:S02]  /*1340*/  USEL UR4, UR28, UR4, !UP0 ;  /* 0x000000041c047287 */ /* 0x000fe4000c000000 */
[----:B------:R-:W-:Y:S02]  /*1350*/  UIMAD.WIDE.U32 UR10, UR7, UR8, URZ ;  /* 0x00000008070a72a5 */ /* 0x000fe4000f8e00ff */
[----:B------:R-:W-:Y:S02]  /*1360*/  @UP2 USHF.R.U32.HI UR6, URZ, UR9, UR12 ;  /* 0x00000009ff062299 */ /* 0x000fe4000801160c */
[----:B------:R-:W-:-:S02]  /*1370*/  UIMAD.WIDE.U32 UR12, UR4, UR8, URZ ;  /* 0x00000008040c72a5 */ /* 0x000fc4000f8e00ff */
[----:B------:R-:W-:Y:S01]  /*1380*/  UIMAD UR52, UR21, UR52, UR20 ;  /* 0x00000034153472a4 */ /* 0x000fe2000f8e0214 */
[----:B------:R-:W-:Y:S02]  /*1390*/  UMOV UR10, UR11 ;  /* 0x0000000b000a7c82 */ /* 0x000fe40008000000 */
[----:B------:R-:W-:Y:S02]  /*13a0*/  @UP2 USHF.R.U32.HI UR7, URZ, UR9, UR10 ;  /* 0x00000009ff072299 */ /* 0x000fe4000801160a */
[----:B------:R-:W-:Y:S02]  /*13b0*/  UIMAD UR10, UR6, UR19, URZ ;  /* 0x00000013060a72a4 */ /* 0x000fe4000f8e02ff */
[----:B------:R-:W-:-:S04]  /*13c0*/  UIMAD UR7, UR7, UR19, URZ ;  /* 0x00000013070772a4 */ /* 0x000fc8000f8e02ff */
[----:B------:R-:W-:-:S03]  /*13d0*/  UISETP.GE.AND UP0, UPT, UR4, UR7, UPT ;  /* 0x000000070400728c */ /* 0x000fc6000bf06270 */
[----:B------:R-:W-:Y:S01]  /*13e0*/  UMOV UR7, UR13 ;  /* 0x0000000d00077c82 */ /* 0x000fe20008000000 */
[----:B------:R-:W-:Y:S02]  /*13f0*/  UISETP.GE.OR UP0, UPT, UR5, UR10, UP0 ;  /* 0x0000000a0500728c */ /* 0x000fe40008706670 */
[----:B------:R-:W-:Y:S02]  /*1400*/  UIMAD.WIDE.U32 UR10, UR5, UR8, URZ ;  /* 0x00000008050a72a5 */ /* 0x000fe4000f8e00ff */
[----:B------:R-:W-:Y:S02]  /*1410*/  USHF.R.U32.HI UR7, URZ, UR9, UR7 ;  /* 0x00000009ff077299 */ /* 0x000fe40008011607 */
[----:B------:R-:W-:Y:S02]  /*1420*/  UIADD3 UR10, UPT, UPT, -UR4, URZ, URZ ;  /* 0x000000ff040a7290 */ /* 0x000fe4000fffe1ff */
[----:B------:R-:W-:Y:S02]  /*1430*/  USEL UR7, UR4, UR7, !UP2 ;  /* 0x0000000704077287 */ /* 0x000fe4000d000000 */
[----:B------:R-:W-:Y:S01]  /*1440*/  UIMAD UR10, UR14, UR10, UR28 ;  /* 0x0000000a0e0a72a4 */ /* 0x000fe2000f8e021c */
[----:B------:R-:W-:-:S02]  /*1450*/  @!UP0 UMOV UR8, UR11 ;  /* 0x0000000b00088c82 */ /* 0x000fc40008000000 */
[----:B------:R-:W-:Y:S02]  /*1460*/  @!UP0 USHF.R.U32.HI UR8, URZ, UR9, UR8 ;  /* 0x00000009ff088299 */ /* 0x000fe40008011608 */
[----:B------:R-:W-:Y:S02]  /*1470*/  UIADD3 UR9, UPT, UPT, -UR7, URZ, URZ ;  /* 0x000000ff07097290 */ /* 0x000fe4000fffe1ff */
[----:B------:R-:W-:Y:S02]  /*1480*/  @!UP0 USEL UR8, UR5, UR8, !UP2 ;  /* 0x0000000805088287 */ /* 0x000fe4000d000000 */
[----:B------:R-:W-:Y:S02]  /*1490*/  UIMAD UR9, UR19, UR9, UR4 ;  /* 0x00000009130972a4 */ /* 0x000fe4000f8e0204 */
[----:B------:R-:W-:Y:S02]  /*14a0*/  @!UP0 UIADD3 UR7, UPT, UPT, UR7, -UR8, URZ ;  /* 0x8000000807078290 */ /* 0x000fe4000fffe0ff */
[----:B------:R-:W-:-:S02]  /*14b0*/  @!UP0 UIMAD UR6, UR9, UR6, UR8 ;  /* 0x00000006090682a4 */ /* 0x000fc4000f8e0208 */
[----:B------:R-:W-:-:S04]  /*14c0*/  @!UP0 UIMAD UR4, UR7, UR19, UR5 ;  /* 0x00000013070482a4 */ /* 0x000fc8000f8e0205 */
[----:B------:R-:W-:Y:S01]  /*14d0*/  UIMAD UR28, UR4, UR14, UR10 ;  /* 0x0000000e041c72a4 */ /* 0x000fe2000f8e020a */
[----:B------:R-:W-:Y:S02]  /*14e0*/  @!UP0 UMOV UR5, UR6 ;  /* 0x0000000600058c82 */ /* 0x000fe40008000000 */
[----:B------:R-:W-:-:S12]  /*14f0*/  UIMAD UR52, UR5, UR21, UR52 ;  /* 0x00000015053472a4 */ /* 0x000fd8000f8e0234 */
.L_x_18:
[----:B------:R-:W-:-:S09]  /*1500*/  UISETP.NE.AND UP0, UPT, UR23, 0x1, UPT ;  /* 0x000000011700788c */ /* 0x000fd2000bf05270 */
[----:B------:R-:W-:Y:S05]  /*1510*/  BRA.U UP0, `(.L_x_19) ;  /* 0x0000000100407547 */ /* 0x000fea000b800000 */
[----:B------:R-:W2:Y:S01]  /*1520*/  LDCU.128 UR8, c[0x0][0xb10] ;  /* 0x00016200ff0877ac */ /* 0x000ea20008000c00 */
[----:B------:R-:W3:Y:S01]  /*1530*/  LDCU UR12, c[0x0][0xb0c] ;  /* 0x00016180ff0c77ac */ /* 0x000ee20008000800 */
[----:B------:R-:W4:Y:S01]  /*1540*/  LDCU UR13, c[0x0][0xb20] ;  /* 0x00016400ff0d77ac */ /* 0x000f220008000800 */
[----:B--2---:R-:W-:Y:S02]  /*1550*/  UIMAD.WIDE.U32 UR4, UR52, UR8, URZ ;  /* 0x00000008340472a5 */ /* 0x004fe4000f8e00ff */
[----:B------:R-:W-:Y:S02]  /*1560*/  UIMAD.WIDE.U32 UR6, UR28, UR11, URZ ;  /* 0x0000000b1c0672a5 */ /* 0x000fe4000f8e00ff */
[----:B---3--:R-:W-:Y:S02]  /*1570*/  UISETP.NE.AND UP0, UPT, UR12, 0x1, UPT ;  /* 0x000000010c00788c */ /* 0x008fe4000bf05270 */
[----:B------:R-:W-:-:S03]  /*1580*/  USHF.R.U32.HI UR5, URZ, UR9, UR5 ;  /* 0x00000009ff057299 */ /* 0x000fc60008011605 */
[----:B------:R-:W-:Y:S01]  /*1590*/  UMOV UR4, UR7 ;  /* 0x0000000700047c82 */ /* 0x000fe20008000000 */
[----:B------:R-:W-:Y:S02]  /*15a0*/  USEL UR5, UR52, UR5, !UP0 ;  /* 0x0000000534057287 */ /* 0x000fe4000c000000 */
[----:B------:R-:W-:Y:S02]  /*15b0*/  UISETP.NE.AND UP0, UPT, UR10, 0x1, UPT ;  /* 0x000000010a00788c */ /* 0x000fe4000bf05270 */
[----:B----4-:R-:W-:-:S04]  /*15c0*/  USHF.R.U32.HI UR4, URZ, UR13, UR4 ;  /* 0x0000000dff047299 */ /* 0x010fc80008011604 */
[----:B------:R-:W-:-:S04]  /*15d0*/  USEL UR4, UR28, UR4, !UP0 ;  /* 0x000000041c047287 */ /* 0x000fc8000c000000 */
[----:B------:R-:W-:Y:S02]  /*15e0*/  UIADD3 UR6, UPT, UPT, -UR4, UR5, URZ ;  /* 0x0000000504067290 */ /* 0x000fe4000fffe1ff */
[----:B------:R-:W-:Y:S02]  /*15f0*/  UIADD3 UR4, UPT, UPT, UR4, -UR5, URZ ;  /* 0x8000000504047290 */ /* 0x000fe4000fffe0ff */
[----:B------:R-:W-:Y:S02]  /*1600*/  UIMAD UR28, UR6, UR10, UR28 ;  /* 0x0000000a061c72a4 */ /* 0x000fe4000f8e021c */
[----:B------:R-:W-:-:S12]  /*1610*/  UIMAD UR52, UR4, UR12, UR52 ;  /* 0x0000000c043472a4 */ /* 0x000fd8000f8e0234 */
.L_x_19:
[----:B------:R-:W-:Y:S05]  /*1620*/  BRA.U !UP6, `(.L_x_20) ;  /* 0x000000010e0c7547 */ /* 0x000fea000b800000 */
[----:B------:R-:W-:Y:S01]  /*1630*/  UCGABAR_WAIT ;  /* 0x0000000000007dc7 */ /* 0x000fe20008000000 */
[----:B------:R-:W-:Y:S01]  /*1640*/  CCTL.IVALL ;  /* 0x00000000ff00798f */ /* 0x000fe20002000000 */
[----:B------:R-:W-:Y:S05]  /*1650*/  BRA `(.L_x_21) ;  /* 0x0000000000047947 */ /* 0x000fea0003800000 */
.L_x_20:
[----:B------:R-:W-:Y:S06]  /*1660*/  BAR.SYNC.DEFER_BLOCKING 0x0 ;  /* 0x0000000000007b1d */ /* 0x000fec0000010000 */
.L_x_21:
[----:B------:R-:W-:Y:S05]  /*1670*/  BRA.U UP5, `(.L_x_22) ;  /* 0x0000001905d47547 */ /* 0x000fea000b800000 */
[----:B------:R-:W2:Y:S01]  /*1680*/  LDCU UR5, c[0x0][0x388] ;  /* 0x00007100ff0577ac */ /* 0x000ea20008000800 */
[----:B------:R-:W-:Y:S01]  /*1690*/  PLOP3.LUT P1, PT, PT, PT, UP3, 0x80, 0x8 ;  /* 0x000000000008781c */ /* 0x000fe20003f2f038 */
[----:B------:R-:W-:Y:S01]  /*16a0*/  IMAD.MOV.U32 R2, RZ, RZ, RZ ;  /* 0x000000ffff027224 */ /* 0x000fe200078e00ff */
[----:B------:R-:W-:Y:S01]  /*16b0*/  ISETP.EQ.OR P2, PT, R3, RZ, P3 ;  /* 0x000000ff0300720c */ /* 0x000fe20001f42670 */
[----:B------:R-:W3:Y:S01]  /*16c0*/  LDCU UR6, c[0x0][0x38c] ;  /* 0x00007180ff0677ac */ /* 0x000ee20008000800 */
[----:B------:R-:W-:Y:S01]  /*16d0*/  PLOP3.LUT P1, PT, P1, PT, PT, 0x8, 0x80 ;  /* 0x000000000080781c */ /* 0x000fe20000f2e170 */
[----:B------:R-:W4:Y:S01]  /*16e0*/  LDCU UR48, c[0x0][0x390] ;  /* 0x00007200ff3077ac */ /* 0x000f220008000800 */
[----:B------:R-:W-:Y:S01]  /*16f0*/  UISETP.NE.AND UP1, UPT, UR18, URZ, UPT ;  /* 0x000000ff1200728c */ /* 0x000fe2000bf25270 */
[----:B------:R-:W1:Y:S01]  /*1700*/  LDCU UR47, c[0x0][0x370] ;  /* 0x00006e00ff2f77ac */ /* 0x000e620008000800 */
[----:B--2---:R-:W-:Y:S02]  /*1710*/  UIADD3 UR5, UPT, UPT, UR5, 0x3f, URZ ;  /* 0x0000003f05057890 */ /* 0x004fe4000fffe0ff */
[----:B------:R-:W-:-:S02]  /*1720*/  USEL UR33, UR45, 0x2, UP1 ;  /* 0x000000022d217887 */ /* 0x000fc40008800000 */
[----:B------:R-:W-:Y:S01]  /*1730*/  USHF.R.S32.HI UR4, URZ, 0x1f, UR5 ;  /* 0x0000001fff047899 */ /* 0x000fe20008011405 */
[----:B------:R-:W2:Y:S03]  /*1740*/  LDCU.64 UR36, c[0x0][0x348] ;  /* 0x00006900ff2477ac */ /* 0x000ea60008000a00 */
[----:B------:R-:W-:Y:S02]  /*1750*/  ULEA.HI UR4, UR4, UR5, URZ, 0x6 ;  /* 0x0000000504047291 */ /* 0x000fe4000f8f30ff */
[----:B------:R-:W-:Y:S02]  /*1760*/  USHF.L.U32 UR5, UR20, 0x5, URZ ;  /* 0x0000000514057899 */ /* 0x000fe400080006ff */
[----:B------:R-:W-:Y:S02]  /*1770*/  USHF.R.S32.HI UR4, URZ, 0x6, UR4 ;  /* 0x00000006ff047899 */ /* 0x000fe40008011404 */
[----:B------:R-:W-:-:S02]  /*1780*/  ULOP3.LUT UR50, UR5, 0x20, URZ, 0xc0, !UPT ;  /* 0x0000002005327892 */ /* 0x000fc4000f8ec0ff */
[----:B---3--:R-:W-:Y:S02]  /*1790*/  UIMAD UR4, UR4, UR6, URZ ;  /* 0x00000006040472a4 */ /* 0x008fe4000f8e02ff */
[----:B------:R-:W-:Y:S02]  /*17a0*/  USHF.L.U32 UR51, UR20, 0x7, URZ ;  /* 0x0000000714337899 */ /* 0x000fe400080006ff */
[----:B----4-:R-:W-:Y:S01]  /*17b0*/  UIMAD UR48, UR4, UR48, URZ ;  /* 0x00000030043072a4 */ /* 0x010fe2000f8e02ff */
[----:B------:R-:W3:Y:S03]  /*17c0*/  LDCU UR46, c[0x0][0x374] ;  /* 0x00006e80ff2e77ac */ /* 0x000ee60008000800 */
[----:B------:R-:W-:Y:S02]  /*17d0*/  UISETP.NE.AND UP2, UPT, UR48, URZ, UPT ;  /* 0x000000ff3000728c */ /* 0x000fe4000bf45270 */
[----:B------:R-:W-:Y:S01]  /*17e0*/  UISETP.LT.U32.AND UP0, UPT, UR48, 0xa, UPT ;  /* 0x0000000a3000788c */ /* 0x000fe2000bf01070 */
[----:B------:R-:W-:Y:S01]  /*17f0*/  UMOV UR23, 0x1 ;  /* 0x0000000100177882 */ /* 0x000fe20000000000 */
[----:B------:R-:W-:-:S02]  /*1800*/  UMOV UR26, URZ ;  /* 0x000000ff001a7c82 */ /* 0x000fc40008000000 */
[----:B------:R-:W-:Y:S01]  /*1810*/  USEL UR4, UR48, 0xa, UP0 ;  /* 0x0000000a30047887 */ /* 0x000fe20008000000 */
[----:B------:R-:W-:Y:S01]  /*1820*/  UMOV UR27, URZ ;  /* 0x000000ff001b7c82 */ /* 0x000fe20008000000 */
[----:B------:R-:W-:Y:S02]  /*1830*/  UMOV UR34, URZ ;  /* 0x000000ff00227c82 */ /* 0x000fe40008000000 */
[----:B------:R-:W-:Y:S02]  /*1840*/  UIADD3 UR5, UPT, UPT, UR4, -0x1, URZ ;  /* 0xffffffff04057890 */ /* 0x000fe4000fffe0ff */
[----:B------:R-:W-:Y:S02]  /*1850*/  @!UP2 UIADD3 UR5, UPT, UPT, UR4, URZ, URZ ;  /* 0x000000ff0405a290 */ /* 0x000fe4000fffe0ff */
[----:B------:R-:W-:Y:S02]  /*1860*/  UIADD3 UR45, UPT, UPT, UR48, -UR4, URZ ;  /* 0x80000004302d7290 */ /* 0x000fe4000fffe0ff */
[----:B-123--:R-:W-:-:S12]  /*1870*/  UIADD3 UR49, UPT, UPT, UR5, 0x1, URZ ;  /* 0x0000000105317890 */ /* 0x00efd8000fffe0ff */
.L_x_40:
[----:B------:R-:W1:Y:S01]  /*1880*/  S2UR UR25, SR_CgaCtaId ;  /* 0x00000000001979c3 */ /* 0x000e620000008800 */
[----:B------:R-:W-:Y:S01]  /*1890*/  UMOV UR4, 0x400 ;  /* 0x0000040000047882 */ /* 0x000fe20000000000 */
[----:B------:R-:W-:Y:S01]  /*18a0*/  MOV R0, UR23 ;  /* 0x0000001700007c02 */ /* 0x000fe20008000f00 */
[----:B------:R-:W-:Y:S02]  /*18b0*/  UISETP.NE.AND UP0, UPT, UR48, URZ, UPT ;  /* 0x000000ff3000728c */ /* 0x000fe4000bf05270 */
[----:B------:R-:W-:Y:S01]  /*18c0*/  ULEA UR10, UR28, UR50, 0x6 ;  /* 0x000000321c0a7291 */ /* 0x000fe2000f8e30ff */
[----:B------:R-:W-:Y:S01]  /*18d0*/  SHF.L.U32 R0, R0, 0x1f, RZ ;  /* 0x0000001f00007819 */ /* 0x000fe200000006ff */
[----:B------:R-:W-:Y:S01]  /*18e0*/  UMOV UR24, URZ ;  /* 0x000000ff00187c82 */ /* 0x000fe20008000000 */
[----:B------:R-:W-:Y:S01]  /*18f0*/  UMOV UR13, URZ ;  /* 0x000000ff000d7c82 */ /* 0x000fe20008000000 */
[----:B------:R-:W-:Y:S01]  /*1900*/  UMOV UR12, URZ ;  /* 0x000000ff000c7c82 */ /* 0x000fe20008000000 */
[----:B-1----:R-:W-:-:S04]  /*1910*/  ULEA UR25, UR25, UR4, 0x18 ;  /* 0x0000000419197291 */ /* 0x002fc8000f8ec0ff */
[----:B------:R-:W-:-:S09]  /*1920*/  ULEA UR4, UR26, UR25, 0x3 ;  /* 0x000000191a047291 */ /* 0x000fd2000f8e18ff */
[----:B------:R1:W2:Y:S01]  /*1930*/  SYNCS.PHASECHK.TRANS64.TRYWAIT P0, [UR4+0x50], R0 ;  /* 0x00005000ff0075a7 */ /* 0x0002a20008001104 */
[----:B------:R-:W-:-:S04]  /*1940*/  ULEA.HI UR4, UR52, UR52, URZ, 0x1 ;  /* 0x0000003434047291 */ /* 0x000fc8000f8f08ff */
[----:B------:R-:W-:-:S04]  /*1950*/  USHF.L.U32 UR4, UR4, 0x7, URZ ;  /* 0x0000000704047899 */ /* 0x000fc800080006ff */
[----:B------:R-:W-:-:S04]  /*1960*/  ULOP3.LUT UR4, UR4, 0xffffff00, URZ, 0xc0, !UPT ;  /* 0xffffff0004047892 */ /* 0x000fc8000f8ec0ff */
[----:B------:R-:W-:Y:S01]  /*1970*/  ULOP3.LUT UR35, UR4, 0x80, UR51, 0xf8, !UPT ;  /* 0x0000008004237892 */ /* 0x000fe2000f8ef833 */
[----:B------:R-:W-:Y:S11]  /*1980*/  BRA.U !UP0, `(.L_x_23) ;  /* 0x0000000508607547 */ /* 0x000ff6000b800000 */
[----:B------:R-:W3:Y:S01]  /*1990*/  LDCU.128 UR16, c[0x0][0x480] ;  /* 0x00009000ff1077ac */ /* 0x000ee20008000c00 */
[----:B------:R-:W4:Y:S01]  /*19a0*/  LDCU.64 UR20, c[0x0][0x490] ;  /* 0x00009200ff1477ac */ /* 0x000f220008000a00 */
[----:B------:R-:W1:Y:S01]  /*19b0*/  LDCU.64 UR12, c[0x0][0x4b0] ;  /* 0x00009600ff0c77ac */ /* 0x000e620008000a00 */
[----:B------:R-:W1:Y:S01]  /*19c0*/  LDCU.64 UR8, c[0x0][0x4d0] ;  /* 0x00009a00ff0877ac */ /* 0x000e620008000a00 */
[----:B------:R-:W1:Y:S01]  /*19d0*/  LDCU UR43, c[0x0][0x390] ;  /* 0x00007200ff2b77ac */ /* 0x000e620008000800 */
[----:B---3--:R-:W-:Y:S02]  /*19e0*/  UIMAD.WIDE.U32 UR4, UR35, UR17, URZ ;  /* 0x00000011230472a5 */ /* 0x008fe4000f8e00ff */
[----:B------:R-:W-:Y:S01]  /*19f0*/  UISETP.NE.AND UP0, UPT, UR16, 0x1, UPT ;  /* 0x000000011000788c */ /* 0x000fe2000bf05270 */
[----:B------:R-:W3:Y:S04]  /*1a00*/  LDCU UR44, c[0x0][0x38c] ;  /* 0x00007180ff2c77ac */ /* 0x000ee80008000800 */
[----:B------:R-:W-:Y:S01]  /*1a10*/  UMOV UR4, UR5 ;  /* 0x0000000500047c82 */ /* 0x000fe20008000000 */
[----:B------:R-:W1:Y:S01]  /*1a20*/  LDCU.64 UR14, c[0x0][0x4b8] ;  /* 0x00009700ff0e77ac */ /* 0x000e620008000a00 */
[----:B------:R-:W-:-:S02]  /*1a30*/  USHF.R.U32.HI UR6, URZ, UR18, UR4 ;  /* 0x00000012ff067299 */ /* 0x000fc40008011604 */
[----:B------:R-:W-:Y:S02]  /*1a40*/  UIADD3 UR34, UPT, UPT, UR49, UR27, URZ ;  /* 0x0000001b31227290 */ /* 0x000fe4000fffe0ff */
[----:B------:R-:W-:Y:S02]  /*1a50*/  USEL UR6, UR35, UR6, !UP0 ;  /* 0x0000000623067287 */ /* 0x000fe4000c000000 */
[----:B------:R-:W-:Y:S02]  /*1a60*/  UISETP.NE.AND UP0, UPT, UR19, 0x1, UPT ;  /* 0x000000011300788c */ /* 0x000fe4000bf05270 */
[----:B----4-:R-:W-:Y:S02]  /*1a70*/  UIMAD.WIDE.U32 UR4, UR6, UR20, URZ ;  /* 0x00000014060472a5 */ /* 0x010fe4000f8e00ff */
[----:B------:R-:W-:Y:S01]  /*1a80*/  UIADD3 UR7, UPT, UPT, -UR6, URZ, URZ ;  /* 0x000000ff06077290 */ /* 0x000fe2000fffe1ff */
[----:B------:R-:W-:-:S03]  /*1a90*/  UMOV UR24, URZ ;  /* 0x000000ff00187c82 */ /* 0x000fc60008000000 */
[----:B------:R-:W-:Y:S01]  /*1aa0*/  UIMAD UR7, UR16, UR7, UR35 ;  /* 0x00000007100772a4 */ /* 0x000fe2000f8e0223 */
[----:B------:R-:W-:Y:S02]  /*1ab0*/  UMOV UR4, UR5 ;  /* 0x0000000500047c82 */ /* 0x000fe40008000000 */
[----:B------:R-:W-:Y:S02]  /*1ac0*/  USHF.R.U32.HI UR21, URZ, UR21, UR4 ;  /* 0x00000015ff157299 */ /* 0x000fe40008011604 */
[----:B------:R-:W4:Y:S02]  /*1ad0*/  LDCU.64 UR4, c[0x0][0x4d8] ;  /* 0x00009b00ff0477ac */ /* 0x000f240008000a00 */
[----:B------:R-:W-:-:S04]  /*1ae0*/  USEL UR21, UR6, UR21, !UP0 ;  /* 0x0000001506157287 */ /* 0x000fc8000c000000 */
[----:B------:R-:W-:-:S04]  /*1af0*/  UIADD3 UR20, UPT, UPT, -UR21, URZ, URZ ;  /* 0x000000ff15147290 */ /* 0x000fc8000fffe1ff */
[----:B------:R-:W-:Y:S02]  /*1b00*/  UIMAD UR20, UR19, UR20, UR6 ;  /* 0x00000014131472a4 */ /* 0x000fe4000f8e0206 */
[----:B-1----:R-:W-:Y:S02]  /*1b10*/  UIMAD UR19, UR7, UR12, UR8 ;  /* 0x0000000c071372a4 */ /* 0x002fe4000f8e0208 */
[----:B------:R-:W-:Y:S01]  /*1b20*/  UIMAD UR20, UR20, UR13, UR9 ;  /* 0x0000000d141472a4 */ /* 0x000fe2000f8e0209 */
[----:B------:R-:W-:Y:S01]  /*1b30*/  UMOV UR6, UR26 ;  /* 0x0000001a00067c82 */ /* 0x000fe20008000000 */
[----:B------:R-:W-:Y:S01]  /*1b40*/  UMOV UR12, URZ ;  /* 0x000000ff000c7c82 */ /* 0x000fe20008000000 */
[----:B---3--:R-:W-:-:S09]  /*1b50*/  UMOV UR13, URZ ;  /* 0x000000ff000d7c82 */ /* 0x008fd20008000000 */
.L_x_29:
[----:B------:R-:W-:Y:S01]  /*1b60*/  @!P3 MOV R3, 0xa000 ;  /* 0x0000a0000003b802 */ /* 0x000fe20000000f00 */
[----:B------:R-:W-:Y:S01]  /*1b70*/  ULEA UR17, UR6, UR25, 0x3 ;  /* 0x0000001906117291 */ /* 0x000fe2000f8e18ff */
[----:B-12---:R-:W-:Y:S11]  /*1b80*/  @P0 BRA `(.L_x_24) ;  /* 0x0000000000100947 */ /* 0x006ff60003800000 */
[----:B------:R-:W-:Y:S04]  /*1b90*/  MOV R0, UR23 ;  /* 0x0000001700007c02 */ /* 0x000fe80008000f00 */
[----:B------:R-:W-:Y:S04]  /*1ba0*/  SHF.L.U32 R5, R0, 0x1f, RZ ;  /* 0x0000001f00057819 */ /* 0x000fe800000006ff */
[----:B------:R-:W1:Y:S02]  /*1bb0*/  SYNCS.PHASECHK.TRANS64.TRYWAIT P0, [UR17+0x50], R5 ;  /* 0x00005005ff0075a7 */ /* 0x000e640008001111 */
[----:B-1----:R-:W-:Y:S05]  /*1bc0*/  @!P0 BRA `(.L_x_25) ;  /* 0x0000006c00348947 */ /* 0x002fea0003800000 */
.L_x_24:
[----:B------:R2:W-:Y:S01]  /*1bd0*/  @!P3 SYNCS.ARRIVE.TRANS64 RZ, [UR17], R3 ;  /* 0x00000003ffffb9a7 */ /* 0x0005e20008000011 */
[----:B------:R-:W-:Y:S04]  /*1be0*/  ULOP3.LUT UR7, UR33, 0x2, URZ, 0xfc, !UPT ;  /* 0x0000000221077892 */ /* 0x000fe8000f8efcff */
[----:B------:R-:W-:Y:S09]  /*1bf0*/  UISETP.NE.AND UP0, UPT, UR7, 0x2, UPT ;  /* 0x000000020700788c */ /* 0x000ff2000bf05270 */
[----:B------:R-:W-:Y:S05]  /*1c00*/  BRA.U UP0, `(.L_x_26) ;  /* 0x0000000100047547 */ /* 0x000fea000b800000 */
[----:B----4-:R-:W-:Y:S05]  /*1c10*/  BPT.TRAP 0x1 ;  /* 0x000000040000795c */ /* 0x010fea0000300000 */
.L_x_26:
[----:B------:R-:W-:Y:S04]  /*1c20*/  BSSY.RECONVERGENT B0, `(.L_x_27) ;  /* 0x0000003000007945 */ /* 0x000fe80003800200 */
[----:B------:R-:W-:Y:S05]  /*1c30*/  @P2 BRA `(.L_x_28) ;  /* 0x0000000000042947 */ /* 0x000fea0003800000 */
[----:B----4-:R-:W-:Y:S05]  /*1c40*/  BPT.TRAP 0x1 ;  /* 0x000000040000795c */ /* 0x010fea0000300000 */
.L_x_28:
[----:B----4-:R-:W-:Y:S05]  /*1c50*/  BSYNC.RECONVERGENT B0 ;  /* 0x0000000000007941 */ /* 0x010fea0003800200 */
.L_x_27:
[----:B------:R-:W-:Y:S02]  /*1c60*/  UIADD3 UR7, UPT, UPT, UR6, 0x1, URZ ;  /* 0x0000000106077890 */ /* 0x000fe4000fffe0ff */
[----:B------:R-:W-:Y:S02]  /*1c70*/  ULEA UR16, UR6, UR25, 0xe ;  /* 0x0000001906107291 */ /* 0x000fe4000f8e70ff */
[----:B------:R-:W-:Y:S02]  /*1c80*/  UISETP.NE.AND UP0, UPT, UR7, 0xa, UPT ;  /* 0x0000000a0700788c */ /* 0x000fe4000bf05270 */
[----:B------:R-:W-:Y:S02]  /*1c90*/  UIADD3 UR30, UP1, UPT, UR36, 0x80, URZ ;  /* 0x00000080241e7890 */ /* 0x000fe4000ff3e0ff */
[----:B------:R-:W-:Y:S02]  /*1ca0*/  USEL UR8, URZ, 0x1, UP0 ;  /* 0x00000001ff087887 */ /* 0x000fe40008000000 */
[----:B------:R-:W-:Y:S02]  /*1cb0*/  USEL UR26, UR7, URZ, UP0 ;  /* 0x000000ff071a7287 */ /* 0x000fe40008000000 */
[----:B------:R-:W-:Y:S02]  /*1cc0*/  ULOP3.LUT UR23, UR23, UR8, URZ, 0x3c, !UPT ;  /* 0x0000000817177292 */ /* 0x000fe4000f8e3cff */
[----:B------:R-:W-:Y:S02]  /*1cd0*/  ULEA UR7, UR26, UR25, 0x3 ;  /* 0x000000191a077291 */ /* 0x000fe4000f8e18ff */
[----:B------:R-:W-:Y:S02]  /*1ce0*/  ULEA UR8, UR6, UR25, 0xc ;  /* 0x0000001906087291 */ /* 0x000fe4000f8e60ff */
[----:B------:R-:W-:Y:S01]  /*1cf0*/  ULOP3.LUT UR17, UR17, 0xfefffff8, URZ, 0xc0, !UPT ;  /* 0xfefffff811117892 */ /* 0x000fe2000f8ec0ff */
[----:B-1----:R-:W-:Y:S01]  /*1d00*/  MOV R0, UR23 ;  /* 0x0000001700007c02 */ /* 0x002fe20008000f00 */
[----:B------:R-:W-:Y:S02]  /*1d10*/  USHF.L.U32 UR18, UR24, 0x6, URZ ;  /* 0x0000000618127899 */ /* 0x000fe400080006ff */
[----:B------:R-:W-:Y:S01]  /*1d20*/  UIADD3.X UR31, UPT, UPT, URZ, UR37, URZ, UP1, !UPT ;  /* 0x00000025ff1f7290 */ /* 0x000fe20008ffe4ff */
[----:B--2---:R-:W-:Y:S01]  /*1d30*/  SHF.L.U32 R3, R0, 0x1f, RZ ;  /* 0x0000001f00037819 */ /* 0x004fe200000006ff */
[----:B------:R-:W-:Y:S02]  /*1d40*/  UIADD3 UR16, UPT, UPT, UR16, 0x6400, URZ ;  /* 0x0000640010107890 */ /* 0x000fe4000fffe0ff */
[----:B------:R-:W-:Y:S01]  /*1d50*/  UIADD3 UR28, UP0, UPT, UR36, 0x180, URZ ;  /* 0x00000180241c7890 */ /* 0x000fe2000ff1e0ff */
[----:B------:R3:W1:Y:S01]  /*1d60*/  SYNCS.PHASECHK.TRANS64.TRYWAIT P0, [UR7+0x50], R3 ;  /* 0x00005003ff0075a7 */ /* 0x0006620008001107 */
[----:B------:R-:W-:Y:S02]  /*1d70*/  UIMAD UR7, UR12, UR14, UR4 ;  /* 0x0000000e0c0772a4 */ /* 0x000fe4000f8e0204 */
[----:B------:R-:W-:Y:S02]  /*1d80*/  UIMAD UR6, UR13, UR15, UR5 ;  /* 0x0000000f0d0672a4 */ /* 0x000fe4000f8e0205 */
[----:B------:R-:W-:Y:S02]  /*1d90*/  UIADD3.X UR29, UPT, UPT, URZ, UR37, URZ, UP0, !UPT ;  /* 0x00000025ff1d7290 */ /* 0x000fe400087fe4ff */
[----:B------:R-:W-:Y:S02]  /*1da0*/  UPRMT UR6, UR7, 0x40, UR6 ;  /* 0x0000004007067896 */ /* 0x000fe40008000006 */
[----:B------:R-:W-:Y:S02]  /*1db0*/  UIADD3 UR8, UPT, UPT, UR8, 0x2e400, URZ ;  /* 0x0002e40008087890 */ /* 0x000fe4000fffe0ff */
[----:B------:R-:W-:Y:S02]  /*1dc0*/  UPRMT UR6, UR6, 0x5410, URZ ;  /* 0x0000541006067896 */ /* 0x000fe400080000ff */
[----:B------:R-:W-:Y:S02]  /*1dd0*/  UIADD3 UR32, UPT, UPT, UR12, 0x1, URZ ;  /* 0x000000010c207890 */ /* 0x000fe4000fffe0ff */
[----:B------:R-:W-:Y:S02]  /*1de0*/  UIADD3 UR22, UPT, UPT, UR13, 0x1, URZ ;  /* 0x000000010d167890 */ /* 0x000fe4000fffe0ff */
[----:B------:R-:W-:Y:S02]  /*1df0*/  UISETP.NE.AND UP2, UPT, UR32, UR44, UPT ;  /* 0x0000002c2000728c */ /* 0x000fe4000bf45270 */
[----:B------:R-:W-:Y:S02]  /*1e00*/  UIADD3 UR27, UPT, UPT, UR27, 0x1, URZ ;  /* 0x000000011b1b7890 */ /* 0x000fe4000fffe0ff */
[----:B------:R-:W-:Y:S01]  /*1e10*/  UIADD3 UR7, UPT, UPT, UR24, 0x1, URZ ;  /* 0x0000000118077890 */ /* 0x000fe2000fffe0ff */
[----:B------:R-:W-:Y:S01]  /*1e20*/  UMOV UR40, 0x0 ;  /* 0x0000000000287882 */ /* 0x000fe20000000000 */
[----:B------:R-:W-:Y:S01]  /*1e30*/  UMOV UR41, 0x10000000 ;  /* 0x1000000000297882 */ /* 0x000fe20000000000 */
[----:B------:R-:W-:Y:S01]  /*1e40*/  UMOV UR9, UR17 ;  /* 0x0000001100097c82 */ /* 0x000fe20008000000 */
[----:B------:R2:W-:Y:S01]  /*1e50*/  UTMALDG.4D.IM2COL.2CTA [UR16], [UR30], UR6, desc[UR40] ;  /* 0x000028101e0073b4 */ /* 0x0005e20008259006 */
[----:B------:R-:W-:Y:S02]  /*1e60*/  UMOV UR11, UR18 ;  /* 0x00000012000b7c82 */ /* 0x000fe40008000000 */
[----:B------:R-:W-:Y:S04]  /*1e70*/  @UP2 UIADD3 UR22, UPT, UPT, UR13, URZ, URZ ;  /* 0x000000ff0d162290 */ /* 0x000fe8000fffe0ff */
[----:B------:R-:W-:Y:S01]  /*1e80*/  UISETP.NE.AND UP0, UPT, UR22, UR43, UPT ;  /* 0x0000002b1600728c */ /* 0x000fe2000bf05270 */
[----:B------:R4:W-:Y:S10]  /*1e90*/  UTMALDG.4D.2CTA [UR8], [UR28], desc[UR40] ;  /* 0x000028081c0075b4 */ /* 0x0009f40008219000 */
[----:B------:R-:W-:Y:S07]  /*1ea0*/  @UP0 UIADD3 UR7, UPT, UPT, UR24, URZ, URZ ;  /* 0x000000ff18070290 */ /* 0x000fee000fffe0ff */
[----:B------:R-:W-:Y:S01]  /*1eb0*/  UMOV UR24, UR7 ;  /* 0x0000000700187c82 */ /* 0x000fe20008000000 */
[----:B--2---:R-:W-:Y:S01]  /*1ec0*/  UMOV UR6, UR26 ;  /* 0x0000001a00067c82 */ /* 0x004fe20008000000 */
[----:B----4-:R-:W-:Y:S02]  /*1ed0*/  USEL UR13, UR22, URZ, UP0 ;  /* 0x000000ff160d7287 */ /* 0x010fe40008000000 */
[----:B------:R-:W-:Y:S02]  /*1ee0*/  UISETP.NE.AND UP0, UPT, UR27, UR34, UPT ;  /* 0x000000221b00728c */ /* 0x000fe4000bf05270 */
[----:B------:R-:W-:Y:S07]  /*1ef0*/  USEL UR12, UR32, URZ, UP2 ;  /* 0x000000ff200c7287 */ /* 0x000fee0009000000 */
[----:B---3--:R-:W-:Y:S05]  /*1f00*/  BRA.U UP0, `(.L_x_29) ;  /* 0xfffffffd00147547 */ /* 0x008fea000b83ffff */
.L_x_23:
[----:B------:R-:W-:Y:S01]  /*1f10*/  ULEA UR4, UR26, UR25, 0x3 ;  /* 0x000000191a047291 */ /* 0x000fe2000f8e18ff */
[----:B-1----:R-:W-:Y:S01]  /*1f20*/  MOV R0, UR23 ;  /* 0x0000001700007c02 */ /* 0x002fe20008000f00 */
[----:B------:R-:W-:Y:S01]  /*1f30*/  @!P1 SYNCS.ARRIVE.TRANS64.A1T0 RZ, [UR25+0xd8], RZ ;  /* 0x0000d8ffffff99a7 */ /* 0x000fe20008100019 */
[----:B------:R-:W-:Y:S02]  /*1f40*/  UISETP.GE.AND UP0, UPT, UR45, 0x1, UPT ;  /* 0x000000012d00788c */ /* 0x000fe4000bf06270 */
[----:B------:R-:W-:-:S04]  /*1f50*/  SHF.L.U32 R0, R0, 0x1f, RZ ;  /* 0x0000001f00007819 */ /* 0x000fc800000006ff */
[----:B--2---:R1:W2:Y:S03]  /*1f60*/  SYNCS.PHASECHK.TRANS64.TRYWAIT P0, [UR4+0x50], R0 ;  /* 0x00005000ff0075a7 */ /* 0x0042a60008001104 */
[----:B------:R-:W-:Y:S05]  /*1f70*/  BRA.U !UP0, `(.L_x_30) ;  /* 0x00000005085c7547 */ /* 0x000fea000b800000 */
        /* <DEDUP_REMOVED lines=16> */
[----:B------:R-:W-:-:S03]  /*2080*/  UMOV UR32, UR45 ;  /* 0x0000002d00207c82 */ /* 0x000fc60008000000 */
        /* <DEDUP_REMOVED lines=9> */
[----:B---3--:R-:W-:-:S11]  /*2120*/  UMOV UR6, UR26 ;  /* 0x0000001a00067c82 */ /* 0x008fd60008000000 */
.L_x_36:
[----:B------:R-:W-:Y:S01]  /*2130*/  @!P3 MOV R3, 0xa000 ;  /* 0x0000a0000003b802 */ /* 0x000fe20000000f00 */
[----:B------:R-:W-:Y:S01]  /*2140*/  ULEA UR17, UR6, UR25, 0x3 ;  /* 0x0000001906117291 */ /* 0x000fe2000f8e18ff */
[----:B-12---:R-:W-:Y:S11]  /*2150*/  @P0 BRA `(.L_x_31) ;  /* 0x0000000000100947 */ /* 0x006ff60003800000 */
[----:B------:R-:W-:Y:S04]  /*2160*/  MOV R0, UR23 ;  /* 0x0000001700007c02 */ /* 0x000fe80008000f00 */
[----:B------:R-:W-:Y:S04]  /*2170*/  SHF.L.U32 R5, R0, 0x1f, RZ ;  /* 0x0000001f00057819 */ /* 0x000fe800000006ff */
[----:B------:R-:W1:Y:S02]  /*2180*/  SYNCS.PHASECHK.TRANS64.TRYWAIT P0, [UR17+0x50], R5 ;  /* 0x00005005ff0075a7 */ /* 0x000e640008001111 */
[----:B-1----:R-:W-:Y:S05]  /*2190*/  @!P0 BRA `(.L_x_32) ;  /* 0x0000006400d88947 */ /* 0x002fea0003800000 */
.L_x_31:
[----:B------:R2:W-:Y:S01]  /*21a0*/  @!P3 SYNCS.ARRIVE.TRANS64 RZ, [UR17], R3 ;  /* 0x00000003ffffb9a7 */ /* 0x0005e20008000011 */
[----:B------:R-:W-:Y:S04]  /*21b0*/  ULOP3.LUT UR7, UR33, 0x2, URZ, 0xfc, !UPT ;  /* 0x0000000221077892 */ /* 0x000fe8000f8efcff */
[----:B------:R-:W-:Y:S09]  /*21c0*/  UISETP.NE.AND UP0, UPT, UR7, 0x2, UPT ;  /* 0x000000020700788c */ /* 0x000ff2000bf05270 */
[----:B------:R-:W-:Y:S05]  /*21d0*/  BRA.U UP0, `(.L_x_33) ;  /* 0x0000000100047547 */ /* 0x000fea000b800000 */
[----:B----4-:R-:W-:Y:S05]  /*21e0*/  BPT.TRAP 0x1 ;  /* 0x000000040000795c */ /* 0x010fea0000300000 */
.L_x_33:
[----:B------:R-:W-:Y:S04]  /*21f0*/  BSSY.RECONVERGENT B0, `(.L_x_34) ;  /* 0x0000003000007945 */ /* 0x000fe80003800200 */
[----:B------:R-:W-:Y:S05]  /*2200*/  @P2 BRA `(.L_x_35) ;  /* 0x0000000000042947 */ /* 0x000fea0003800000 */
[----:B----4-:R-:W-:Y:S05]  /*2210*/  BPT.TRAP 0x1 ;  /* 0x000000040000795c */ /* 0x010fea0000300000 */
.L_x_35:
[----:B----4-:R-:W-:Y:S05]  /*2220*/  BSYNC.RECONVERGENT B0 ;  /* 0x0000000000007941 */ /* 0x010fea0003800200 */
.L_x_34:
        /* <DEDUP_REMOVED lines=26> */
[----:B------:R-:W-:Y:S01]  /*23d0*/  UIADD3 UR7, UPT, UPT, UR24, 0x1, URZ ;  /* 0x0000000118077890 */ /* 0x000fe2000fffe0ff */
[----:B------:R-:W-:Y:S01]  /*23e0*/  UMOV UR40, 0x0 ;  /* 0x0000000000287882 */ /* 0x000fe20000000000 */
[----:B------:R-:W-:Y:S01]  /*23f0*/  UMOV UR41, 0x10000000 ;  /* 0x1000000000297882 */ /* 0x000fe20000000000 */
[----:B------:R-:W-:Y:S01]  /*2400*/  UMOV UR9, UR17 ;  /* 0x0000001100097c82 */ /* 0x000fe20008000000 */
[----:B------:R2:W-:Y:S01]  /*2410*/  UTMALDG.4D.IM2COL.2CTA [UR16], [UR30], UR6, desc[UR40] ;  /* 0x000028101e0073b4 */ /* 0x0005e20008259006 */
[----:B------:R-:W-:Y:S04]  /*2420*/  UMOV UR11, UR18 ;  /* 0x00000012000b7c82 */ /* 0x000fe80008000000 */
[----:B------:R-:W-:Y:S04]  /*2430*/  @UP2 UIADD3 UR22, UPT, UPT, UR13, URZ, URZ ;  /* 0x000000ff0d162290 */ /* 0x000fe8000fffe0ff */
[----:B------:R-:W-:Y:S01]  /*2440*/  UISETP.NE.AND UP0, UPT, UR22, UR43, UPT ;  /* 0x0000002b1600728c */ /* 0x000fe2000bf05270 */
[----:B------:R4:W-:Y:S10]  /*2450*/  UTMALDG.4D.2CTA [UR8], [UR28], desc[UR40] ;  /* 0x000028081c0075b4 */ /* 0x0009f40008219000 */
[----:B------:R-:W-:Y:S07]  /*2460*/  @UP0 UIADD3 UR7, UPT, UPT, UR24, URZ, URZ ;  /* 0x000000ff18070290 */ /* 0x000fee000fffe0ff */
[----:B------:R-:W-:Y:S01]  /*2470*/  UMOV UR24, UR7 ;  /* 0x0000000700187c82 */ /* 0x000fe20008000000 */
[----:B--2---:R-:W-:Y:S02]  /*2480*/  UIADD3 UR6, UPT, UPT, UR32, -0x1, URZ ;  /* 0xffffffff20067890 */ /* 0x004fe4000fffe0ff */
[----:B----4-:R-:W-:Y:S02]  /*2490*/  USEL UR13, UR22, URZ, UP0 ;  /* 0x000000ff160d7287 */ /* 0x010fe40008000000 */
[----:B------:R-:W-:Y:S02]  /*24a0*/  UISETP.GT.U32.AND UP0, UPT, UR32, 0x1, UPT ;  /* 0x000000012000788c */ /* 0x000fe4000bf04070 */
[----:B------:R-:W-:Y:S01]  /*24b0*/  USEL UR12, UR27, URZ, UP2 ;  /* 0x000000ff1b0c7287 */ /* 0x000fe20009000000 */
[----:B------:R-:W-:Y:S01]  /*24c0*/  UMOV UR32, UR6 ;  /* 0x0000000600207c82 */ /* 0x000fe20008000000 */
[----:B------:R-:W-:Y:S05]  /*24d0*/  UMOV UR6, UR26 ;  /* 0x0000001a00067c82 */ /* 0x000fea0008000000 */
[----:B---3--:R-:W-:Y:S05]  /*24e0*/  BRA.U UP0, `(.L_x_36) ;  /* 0xfffffffd00107547 */ /* 0x008fea000b83ffff */
.L_x_30:
[----:B------:R-:W-:Y:S01]  /*24f0*/  SHF.L.U32 R3, R2, 0x1f, RZ ;  /* 0x0000001f02037819 */ /* 0x000fe200000006ff */
[----:B------:R-:W-:-:S03]  /*2500*/  NOP ;  /* 0x0000000000007918 */ /* 0x000fc60000000000 */
[----:B-12---:R-:W1:Y:S02]  /*2510*/  SYNCS.PHASECHK.TRANS64.TRYWAIT P0, [UR25+0xe0], R3 ;  /* 0x0000e003ff0075a7 */ /* 0x006e640008001119 */
[----:B-1----:R-:W-:Y:S05]  /*2520*/  @!P0 BRA `(.L_x_37) ;  /* 0x00000064000c8947 */ /* 0x002fea0003800000 */
.L_x_136:
[----:B------:R-:W2:Y:S01]  /*2530*/  LDS.128 R4, [UR25+0x120] ;  /* 0x00012019ff047984 */ /* 0x000ea20008000c00 */
[----:B------:R-:W-:Y:S02]  /*2540*/  UIADD3 UR4, UPT, UPT, UR25, 0xe8, URZ ;  /* 0x000000e819047890 */ /* 0x000fe4000fffe0ff */
[----:B------:R-:W-:Y:S01]  /*2550*/  UISETP.GE.AND UP0, UPT, UR39, 0x1, UPT ;  /* 0x000000012700788c */ /* 0x000fe2000bf06270 */
[----:B------:R-:W-:Y:S01]  /*2560*/  @!PT LDS RZ, [RZ] ;  /* 0x00000000fffff984 */ /* 0x000fe20000000800 */
[----:B------:R-:W-:Y:S01]  /*2570*/  @!PT LDS RZ, [RZ] ;  /* 0x00000000fffff984 */ /* 0x000fe20000000800 */
[----:B------:R-:W-:Y:S01]  /*2580*/  @!PT LDS RZ, [RZ] ;  /* 0x00000000fffff984 */ /* 0x000fe20000000800 */
[----:B------:R-:W-:Y:S01]  /*2590*/  @!PT LDS RZ, [RZ] ;  /* 0x00000000fffff984 */ /* 0x000fe20000000800 */
[----:B------:R3:W-:Y:S06]  /*25a0*/  MEMBAR.ALL.CTA ;  /* 0x0000000000007992 */ /* 0x0007ec0000008000 */
[----:B---3--:R-:W3:Y:S01]  /*25b0*/  FENCE.VIEW.ASYNC.S ;  /* 0x00000000000073c6 */ /* 0x008ee20000000000 */
[----:B------:R-:W-:-:S09]  /*25c0*/  UPRMT UR4, URZ, 0x654, UR4 ;  /* 0x00000654ff047896 */ /* 0x000fd20008000004 */
[----:B---3--:R-:W-:Y:S01]  /*25d0*/  SYNCS.ARRIVE.TRANS64.RED.A1T0 RZ, [UR4], RZ ;  /* 0x000000ffffff79a7 */ /* 0x008fe20008100404 */
[----:B--2---:R-:W-:-:S13]  /*25e0*/  LOP3.LUT P0, RZ, R6, 0x1, RZ, 0xc0, !PT ;  /* 0x0000000106ff7812 */ /* 0x004fda000780c0ff */
[----:B------:R-:W-:Y:S01]  /*25f0*/  VOTEU.ANY UP1, P0 ;  /* 0x0000000000ff7886 */ /* 0x000fe20000020100 */
[----:B------:R-:W-:-:S13]  /*2600*/  PLOP3.LUT P0, PT, PT, PT, UP1, 0x80, 0x8 ;  /* 0x000000000008781c */ /* 0x000fda0003f0f018 */
[----:B-1----:R-:W-:Y:S02]  /*2610*/  @P0 MOV R0, R4 ;  /* 0x0000000400000202 */ /* 0x002fe40000000f00 */
[----:B------:R-:W-:Y:S02]  /*2620*/  @P0 LOP3.LUT R4, R5, 0xffff, RZ, 0xc0, !PT ;  /* 0x0000ffff05040812 */ /* 0x000fe400078ec0ff */
[----:B------:R-:W-:Y:S02]  /*2630*/  @P0 R2UR UR6, R0 ;  /* 0x00000000000602ca */ /* 0x000fe400000e0000 */
[----:B------:R-:W-:-:S11]  /*2640*/  @P0 R2UR UR5, R4 ;  /* 0x00000000040502ca */ /* 0x000fd600000e0000 */
[----:B------:R-:W-:Y:S02]  /*2650*/  @UP1 UMOV UR42, UR6 ;  /* 0x00000006002a1c82 */ /* 0x000fe40008000000 */
[----:B------:R-:W-:Y:S01]  /*2660*/  @UP1 UMOV UR38, UR5 ;  /* 0x0000000500261c82 */ /* 0x000fe20008000000 */
[----:B------:R-:W-:Y:S05]  /*2670*/  BRA.U !UP0, `(.L_x_38) ;  /* 0x0000000108d47547 */ /* 0x000fea000b800000 */
[----:B------:R-:W1:Y:S01]  /*2680*/  LDCU.128 UR16, c[0x0][0xb10] ;  /* 0x00016200ff1077ac */ /* 0x000e620008000c00 */
[----:B------:R-:W2:Y:S01]  /*2690*/  LDCU UR21, c[0x0][0xb20] ;  /* 0x00016400ff1577ac */ /* 0x000ea20008000800 */
[----:B------:R-:W3:Y:S01]  /*26a0*/  LDCU UR20, c[0x0][0xb0c] ;  /* 0x00016180ff1477ac */ /* 0x000ee20008000800 */
[----:B------:R-:W4:Y:S01]  /*26b0*/  LDCU.64 UR8, c[0x0][0xb28] ;  /* 0x00016500ff0877ac */ /* 0x000f220008000a00 */
[----:B------:R-:W-:Y:S02]  /*26c0*/  UISETP.NE.AND UP3, UPT, UR39, 0x1, UPT ;  /* 0x000000012700788c */ /* 0x000fe4000bf65270 */
[----:B-1----:R-:W-:Y:S02]  /*26d0*/  UIMAD.WIDE.U32 UR4, UR46, UR19, URZ ;  /* 0x000000132e0472a5 */ /* 0x002fe4000f8e00ff */
[----:B------:R-:W-:Y:S02]  /*26e0*/  UIMAD.WIDE.U32 UR6, UR47, UR16, URZ ;  /* 0x000000102f0672a5 */ /* 0x000fe4000f8e00ff */
[----:B------:R-:W-:-:S02]  /*26f0*/  UISETP.NE.AND UP0, UPT, UR18, 0x1, UPT ;  /* 0x000000011200788c */ /* 0x000fc4000bf05270 */
[----:B------:R-:W-:Y:S01]  /*2700*/  UIMAD.WIDE.U32 UR14, UR38, UR19, URZ ;  /* 0x00000013260e72a5 */ /* 0x000fe2000f8e00ff */
[----:B------:R-:W-:Y:S01]  /*2710*/  UMOV UR4, UR5 ;  /* 0x0000000500047c82 */ /* 0x000fe20008000000 */
[----:B---3--:R-:W-:Y:S02]  /*2720*/  UISETP.NE.AND UP2, UPT, UR20, 0x1, UPT ;  /* 0x000000011400788c */ /* 0x008fe4000bf45270 */
[----:B--2---:R-:W-:Y:S02]  /*2730*/  USHF.R.U32.HI UR5, URZ, UR21, UR4 ;  /* 0x00000015ff057299 */ /* 0x004fe40008011604 */
[----:B------:R-:W-:Y:S01]  /*2740*/  UIMAD.WIDE.U32 UR12, UR42, UR16, URZ ;  /* 0x000000102a0c72a5 */ /* 0x000fe2000f8e00ff */
[----:B------:R-:W-:Y:S01]  /*2750*/  UMOV UR4, UR7 ;  /* 0x0000000700047c82 */ /* 0x000fe20008000000 */
[----:B------:R-:W-:Y:S02]  /*2760*/  USEL UR5, UR46, UR5, !UP0 ;  /* 0x000000052e057287 */ /* 0x000fe4000c000000 */
[----:B------:R-:W-:-:S02]  /*2770*/  USHF.R.U32.HI UR4, URZ, UR17, UR4 ;  /* 0x00000011ff047299 */ /* 0x000fc40008011604 */
[----:B----4-:R-:W-:Y:S02]  /*2780*/  UIMAD.WIDE.U32 UR10, UR5, UR8, URZ ;  /* 0x00000008050a72a5 */ /* 0x010fe4000f8e00ff */
[----:B------:R-:W-:Y:S01]  /*2790*/  USEL UR6, UR47, UR4, !UP2 ;  /* 0x000000042f067287 */ /* 0x000fe2000d000000 */
[----:B------:R-:W-:Y:S02]  /*27a0*/  UMOV UR12, UR13 ;  /* 0x0000000d000c7c82 */ /* 0x000fe40008000000 */
[----:B------:R-:W-:Y:S01]  /*27b0*/  UMOV UR4, UR15 ;  /* 0x0000000f00047c82 */ /* 0x000fe20008000000 */
[----:B------:R-:W-:Y:S01]  /*27c0*/  UIMAD.WIDE.U32 UR14, UR6, UR8, URZ ;  /* 0x00000008060e72a5 */ /* 0x000fe2000f8e00ff */
[----:B------:R-:W-:Y:S01]  /*27d0*/  UMOV UR10, UR11 ;  /* 0x0000000b000a7c82 */ /* 0x000fe20008000000 */
[----:B------:R-:W-:Y:S02]  /*27e0*/  USHF.R.U32.HI UR4, URZ, UR21, UR4 ;  /* 0x00000015ff047299 */ /* 0x000fe40008011604 */
[----:B------:R-:W-:-:S03]  /*27f0*/  @UP3 USHF.R.U32.HI UR5, URZ, UR9, UR10 ;  /* 0x00000009ff053299 */ /* 0x000fc6000801160a */
[----:B------:R-:W-:Y:S01]  /*2800*/  UMOV UR14, UR15 ;  /* 0x0000000f000e7c82 */ /* 0x000fe20008000000 */
[----:B------:R-:W-:Y:S02]  /*2810*/  USHF.R.U32.HI UR17, URZ, UR17, UR12 ;  /* 0x00000011ff117299 */ /* 0x000fe4000801160c */
[----:B------:R-:W-:Y:S02]  /*2820*/  USEL UR4, UR38, UR4, !UP0 ;  /* 0x0000000426047287 */ /* 0x000fe4000c000000 */
[----:B------:R-:W-:Y:S02]  /*2830*/  @UP3 USHF.R.U32.HI UR6, URZ, UR9, UR14 ;  /* 0x00000009ff063299 */ /* 0x000fe4000801160e */
[----:B------:R-:W-:Y:S02]  /*2840*/  UIMAD UR7, UR39, UR5, URZ ;  /* 0x00000005270772a4 */ /* 0x000fe4000f8e02ff */
[----:B------:R-:W-:Y:S02]  /*2850*/  USEL UR5, UR42, UR17, !UP2 ;  /* 0x000000112a057287 */ /* 0x000fe4000d000000 */
[----:B------:R-:W-:-:S02]  /*2860*/  UIMAD UR10, UR39, UR6, URZ ;  /* 0x00000006270a72a4 */ /* 0x000fc4000f8e02ff */
[----:B------:R-:W-:Y:S02]  /*2870*/  UISETP.GE.AND UP0, UPT, UR4, UR7, UPT ;  /* 0x000000070400728c */ /* 0x000fe4000bf06270 */
[----:B------:R-:W-:Y:S02]  /*2880*/  UIMAD.WIDE.U32 UR12, UR4, UR8, URZ ;  /* 0x00000008040c72a5 */ /* 0x000fe4000f8e00ff */
[----:B------:R-:W-:Y:S02]  /*2890*/  UISETP.GE.OR UP0, UPT, UR5, UR10, UP0 ;  /* 0x0000000a0500728c */ /* 0x000fe40008706670 */
[----:B------:R-:W-:Y:S02]  /*28a0*/  UIMAD.WIDE.U32 UR10, UR5, UR8, URZ ;  /* 0x00000008050a72a5 */ /* 0x000fe4000f8e00ff */
[----:B------:R-:W-:Y:S01]  /*28b0*/  UIADD3 UR12, UPT, UPT, -UR4, URZ, URZ ;  /* 0x000000ff040c7290 */ /* 0x000fe2000fffe1ff */
[----:B------:R-:W-:Y:S01]  /*28c0*/  UMOV UR8, UR13 ;  /* 0x0000000d00087c82 */ /* 0x000fe20008000000 */
[----:B------:R-:W-:-:S02]  /*28d0*/  UIADD3 UR10, UPT, UPT, -UR5, URZ, URZ ;  /* 0x000000ff050a7290 */ /* 0x000fc4000fffe1ff */
[----:B------:R-:W-:-:S03]  /*28e0*/  USHF.R.U32.HI UR8, URZ, UR9, UR8 ;  /* 0x00000009ff087299 */ /* 0x000fc60008011608 */
[----:B------:R-:W-:Y:S01]  /*28f0*/  @!UP0 UMOV UR7, UR11 ;  /* 0x0000000b00078c82 */ /* 0x000fe20008000000 */
[----:B------:R-:W-:Y:S02]  /*2900*/  UIMAD UR12, UR18, UR12, UR38 ;  /* 0x0000000c120c72a4 */ /* 0x000fe4000f8e0226 */
[----:B------:R-:W-:Y:S02]  /*2910*/  USEL UR8, UR4, UR8, !UP3 ;  /* 0x0000000804087287 */ /* 0x000fe4000d800000 */
[----:B------:R-:W-:Y:S02]  /*2920*/  @!UP0 USHF.R.U32.HI UR7, URZ, UR9, UR7 ;  /* 0x00000009ff078299 */ /* 0x000fe40008011607 */
[----:B------:R-:W-:Y:S02]  /*2930*/  UIADD3 UR9, UPT, UPT, -UR8, URZ, URZ ;  /* 0x000000ff08097290 */ /* 0x000fe4000fffe1ff */
[----:B------:R-:W-:Y:S02]  /*2940*/  @!UP0 USEL UR7, UR5, UR7, !UP3 ;  /* 0x0000000705078287 */ /* 0x000fe4000d800000 */
[----:B------:R-:W-:-:S02]  /*2950*/  UIMAD UR9, UR39, UR9, UR4 ;  /* 0x00000009270972a4 */ /* 0x000fc4000f8e0204 */
[----:B------:R-:W-:Y:S02]  /*2960*/  @!UP0 UIADD3 UR8, UPT, UPT, UR8, -UR7, URZ ;  /* 0x8000000708088290 */ /* 0x000fe4000fffe0ff */
[----:B------:R-:W-:Y:S02]  /*2970*/  @!UP0 UIMAD UR7, UR9, UR6, UR7 ;  /* 0x00000006090782a4 */ /* 0x000fe4000f8e0207 */
[----:B------:R-:W-:Y:S02]  /*2980*/  @!UP0 UIMAD UR4, UR39, UR8, UR5 ;  /* 0x00000008270482a4 */ /* 0x000fe4000f8e0205 */
[----:B------:R-:W-:Y:S02]  /*2990*/  UIMAD UR6, UR20, UR10, UR42 ;  /* 0x0000000a140672a4 */ /* 0x000fe4000f8e022a */
[----:B------:R-:W-:Y:S01]  /*29a0*/  UIMAD UR38, UR4, UR18, UR12 ;  /* 0x00000012042672a4 */ /* 0x000fe2000f8e020c */
[----:B------:R-:W-:Y:S02]  /*29b0*/  @!UP0 UMOV UR5, UR7 ;  /* 0x0000000700058c82 */ /* 0x000fe40008000000 */
[----:B------:R-:W-:-:S12]  /*29c0*/  UIMAD UR42, UR5, UR20, UR6 ;  /* 0x00000014052a72a4 */ /* 0x000fd8000f8e0206 */
.L_x_38:
[----:B------:R-:W1:Y:S02]  /*29d0*/  LDCU UR4, c[0x0][0xb30] ;  /* 0x00016600ff0477ac */ /* 0x000e640008000800 */
[----:B-1----:R-:W-:-:S09]  /*29e0*/  UISETP.NE.AND UP0, UPT, UR4, 0x1, UPT ;  /* 0x000000010400788c */ /* 0x002fd2000bf05270 */
[----:B------:R-:W-:Y:S05]  /*29f0*/  BRA.U UP0, `(.L_x_39) ;  /* 0x0000000100447547 */ /* 0x000fea000b800000 */
[----:B------:R-:W1:Y:S01]  /*2a00*/  LDCU.128 UR8, c[0x0][0xb10] ;  /* 0x00016200ff0877ac */ /* 0x000e620008000c00 */
[----:B------:R-:W2:Y:S01]  /*2a10*/  LDCU UR12, c[0x0][0xb0c] ;  /* 0x00016180ff0c77ac */ /* 0x000ea20008000800 */
[----:B------:R-:W3:Y:S01]  /*2a20*/  LDCU UR13, c[0x0][0xb20] ;  /* 0x00016400ff0d77ac */ /* 0x000ee20008000800 */
[----:B-1----:R-:W-:Y:S02]  /*2a30*/  UIMAD.WIDE.U32 UR6, UR42, UR8, URZ ;  /* 0x000000082a0672a5 */ /* 0x002fe4000f8e00ff */
[----:B------:R-:W-:Y:S02]  /*2a40*/  UIMAD.WIDE.U32 UR4, UR38, UR11, URZ ;  /* 0x0000000b260472a5 */ /* 0x000fe4000f8e00ff */
[----:B--2---:R-:W-:Y:S02]  /*2a50*/  UISETP.NE.AND UP2, UPT, UR12, 0x1, UPT ;  /* 0x000000010c00788c */ /* 0x004fe4000bf45270 */
[----:B------:R-:W-:Y:S01]  /*2a60*/  UISETP.NE.AND UP0, UPT, UR10, 0x1, UPT ;  /* 0x000000010a00788c */ /* 0x000fe2000bf05270 */
[----:B------:R-:W-:-:S02]  /*2a70*/  UMOV UR6, UR7 ;  /* 0x0000000700067c82 */ /* 0x000fc40008000000 */
[----:B------:R-:W-:Y:S01]  /*2a80*/  UMOV UR4, UR5 ;  /* 0x0000000500047c82 */ /* 0x000fe20008000000 */
[----:B------:R-:W-:Y:S02]  /*2a90*/  USHF.R.U32.HI UR6, URZ, UR9, UR6 ;  /* 0x00000009ff067299 */ /* 0x000fe40008011606 */
[----:B---3--:R-:W-:Y:S02]  /*2aa0*/  USHF.R.U32.HI UR4, URZ, UR13, UR4 ;  /* 0x0000000dff047299 */ /* 0x008fe40008011604 */
[----:B------:R-:W-:Y:S02]  /*2ab0*/  USEL UR5, UR42, UR6, !UP2 ;  /* 0x000000062a057287 */ /* 0x000fe4000d000000 */
[----:B------:R-:W-:-:S04]  /*2ac0*/  USEL UR4, UR38, UR4, !UP0 ;  /* 0x0000000426047287 */ /* 0x000fc8000c000000 */
[----:B------:R-:W-:Y:S02]  /*2ad0*/  UIADD3 UR6, UPT, UPT, UR5, -UR4, URZ ;  /* 0x8000000405067290 */ /* 0x000fe4000fffe0ff */
[----:B------:R-:W-:Y:S02]  /*2ae0*/  UIADD3 UR4, UPT, UPT, -UR5, UR4, URZ ;  /* 0x0000000405047290 */ /* 0x000fe4000fffe1ff */
[----:B------:R-:W-:Y:S02]  /*2af0*/  UIMAD UR38, UR6, UR10, UR38 ;  /* 0x0000000a062672a4 */ /* 0x000fe4000f8e0226 */
[----:B------:R-:W-:-:S12]  /*2b00*/  UIMAD UR42, UR4, UR12, UR42 ;  /* 0x0000000c042a72a4 */ /* 0x000fd8000f8e022a */
.L_x_39:
[----:B------:R-:W-:Y:S01]  /*2b10*/  R2UR UR5, R94 ;  /* 0x000000005e0572ca */ /* 0x000fe200000e0000 */
[----:B------:R-:W-:Y:S01]  /*2b20*/  UMOV UR27, UR34 ;  /* 0x00000022001b7c82 */ /* 0x000fe20008000000 */
[----:B------:R-:W-:Y:S02]  /*2b30*/  R2UR UR4, R93 ;  /* 0x000000005d0472ca */ /* 0x000fe400000e0000 */
[----:B------:R-:W-:Y:S02]  /*2b40*/  PLOP3.LUT P1, PT, PT, PT, PT, 0x80, 0x8 ;  /* 0x000000000008781c */ /* 0x000fe40003f2f070 */
[----:B------:R-:W-:-:S07]  /*2b50*/  LOP3.LUT R2, R2, 0x1, RZ, 0x3c, !PT ;  /* 0x0000000102027812 */ /* 0x000fce00078e3cff */
[----:B------:R-:W-:Y:S02]  /*2b60*/  UIADD3 UR52, UPT, UPT, UR42, UR5, URZ ;  /* 0x000000052a347290 */ /* 0x000fe4000fffe0ff */
[----:B------:R-:W-:Y:S01]  /*2b70*/  UIADD3 UR28, UPT, UPT, UR38, UR4, URZ ;  /* 0x00000004261c7290 */ /* 0x000fe2000fffe0ff */
[----:B------:R-:W-:Y:S11]  /*2b80*/  BRA.U UP1, `(.L_x_40) ;  /* 0xffffffed013c7547 */ /* 0x000ff6000b83ffff */
[----:B------:R-:W-:Y:S01]  /*2b90*/  UIADD3 UR25, UPT, UPT, UR25, 0x50, URZ ;  /* 0x0000005019197890 */ /* 0x000fe2000fffe0ff */
[----:B------:R-:W-:-:S03]  /*2ba0*/  MOV R3, UR23 ;  /* 0x0000001700037c02 */ /* 0x000fc60008000f00 */
[----:B------:R-:W-:Y:S01]  /*2bb0*/  ULEA UR4, UR26, UR25, 0x3 ;  /* 0x000000191a047291 */ /* 0x000fe2000f8e18ff */
[----:B------:R-:W-:-:S08]  /*2bc0*/  SHF.L.U32 R3, R3, 0x1f, RZ ;  /* 0x0000001f03037819 */ /* 0x000fd000000006ff */
[----:B------:R-:W1:Y:S02]  /*2bd0*/  SYNCS.PHASECHK.TRANS64.TRYWAIT P0, [UR4], R3 ;  /* 0x00000003ff0075a7 */ /* 0x000e640008001104 */
[----:B-1----:R-:W-:Y:S05]  /*2be0*/  @!P0 BRA `(.L_x_41) ;  /* 0x0000005c00748947 */ /* 0x002fea0003800000 */
.L_x_138:
[----:B------:R-:W-:-:S04]  /*2bf0*/  UIADD3 UR4, UPT, UPT, UR26, 0x1, URZ ;  /* 0x000000011a047890 */ /* 0x000fc8000fffe0ff */
[----:B------:R-:W-:-:S04]  /*2c00*/  UISETP.NE.AND UP0, UPT, UR4, 0xa, UPT ;  /* 0x0000000a0400788c */ /* 0x000fc8000bf05270 */
[----:B------:R-:W-:Y:S02]  /*2c10*/  USEL UR5, URZ, 0x1, UP0 ;  /* 0x00000001ff057887 */ /* 0x000fe40008000000 */
[----:B------:R-:W-:Y:S02]  /*2c20*/  USEL UR4, UR4, URZ, UP0 ;  /* 0x000000ff04047287 */ /* 0x000fe40008000000 */
[----:B------:R-:W-:Y:S02]  /*2c30*/  ULOP3.LUT UR6, UR23, UR5, URZ, 0x3c, !UPT ;  /* 0x0000000517067292 */ /* 0x000fe4000f8e3cff */
[----:B------:R-:W-:-:S04]  /*2c40*/  ULEA UR5, UR4, UR25, 0x3 ;  /* 0x0000001904057291 */ /* 0x000fc8000f8e18ff */
[----:B-1----:R-:W-:-:S04]  /*2c50*/  MOV R3, UR6 ;  /* 0x0000000600037c02 */ /* 0x002fc80008000f00 */
[----:B------:R-:W-:-:S04]  /*2c60*/  SHF.L.U32 R3, R3, 0x1f, RZ ;  /* 0x0000001f03037819 */ /* 0x000fc800000006ff */
[----:B------:R-:W1:Y:S02]  /*2c70*/  SYNCS.PHASECHK.TRANS64.TRYWAIT P0, [UR5], R3 ;  /* 0x00000003ff0075a7 */ /* 0x000e640008001105 */
[----:B-1----:R-:W-:Y:S05]  /*2c80*/  @!P0 BRA `(.L_x_42) ;  /* 0x0000005c00648947 */ /* 0x002fea0003800000 */
.L_x_140:
        /* <DEDUP_REMOVED lines=10> */
.L_x_142:
        /* <DEDUP_REMOVED lines=10> */
.L_x_144:
        /* <DEDUP_REMOVED lines=10> */
.L_x_146:
        /* <DEDUP_REMOVED lines=10> */
.L_x_148:
        /* <DEDUP_REMOVED lines=10> */
.L_x_150:
        /* <DEDUP_REMOVED lines=10> */
.L_x_152:
        /* <DEDUP_REMOVED lines=10> */
.L_x_154:
[----:B------:R-:W-:-:S04]  /*30f0*/  UIADD3 UR4, UPT, UPT, UR4, 0x1, URZ ;  /* 0x0000000104047890 */ /* 0x000fc8000fffe0ff */
[----:B------:R-:W-:-:S04]  /*3100*/  UISETP.NE.AND UP0, UPT, UR4, 0xa, UPT ;  /* 0x0000000a0400788c */ /* 0x000fc8000bf05270 */
[----:B------:R-:W-:Y:S02]  /*3110*/  USEL UR5, URZ, 0x1, UP0 ;  /* 0x00000001ff057887 */ /* 0x000fe40008000000 */
[----:B------:R-:W-:Y:S02]  /*3120*/  USEL UR4, UR4, URZ, UP0 ;  /* 0x000000ff04047287 */ /* 0x000fe40008000000 */
[----:B------:R-:W-:Y:S02]  /*3130*/  ULOP3.LUT UR5, UR6, UR5, URZ, 0x3c, !UPT ;  /* 0x0000000506057292 */ /* 0x000fe4000f8e3cff */
[----:B------:R-:W-:-:S04]  /*3140*/  ULEA UR4, UR4, UR25, 0x3 ;  /* 0x0000001904047291 */ /* 0x000fc8000f8e18ff */
[----:B------:R-:W-:Y:S02]  /*3150*/  IMAD.U32 R2, RZ, RZ, UR5 ;  /* 0x00000005ff027e24 */ /* 0x000fe4000f8e00ff */
[----:B-1----:R-:W-:-:S03]  /*3160*/  MOV R0, UR4 ;  /* 0x0000000400007c02 */ /* 0x002fc60008000f00 */
[----:B------:R-:W-:-:S07]  /*3170*/  SHF.L.U32 R3, R2, 0x1f, RZ ;  /* 0x0000001f02037819 */ /* 0x000fce00000006ff */
.L_x_50:
[----:B-1----:R1:W2:Y:S02]  /*3180*/  SYNCS.PHASECHK.TRANS64.TRYWAIT P0, [R0+URZ], R3 ;  /* 0x00000003000075a7 */ /* 0x0022a400080011ff */
[----:B--2---:R-:W-:Y:S05]  /*3190*/  @!P0 NANOSLEEP.SYNCS 0x989680 ;  /* 0x009896800000895d */ /* 0x004fea0003900000 */
[----:B------:R-:W2:Y:S02]  /*31a0*/  @!P0 SYNCS.PHASECHK.TRANS64 P0, [R0+URZ], R3 ;  /* 0x00000003000085a7 */ /* 0x000ea400080010ff */
[----:B--2---:R-:W-:Y:S05]  /*31b0*/  @P0 EXIT ;  /* 0x000000000000094d */ /* 0x004fea0003800000 */
[----:B------:R-:W-:Y:S05]  /*31c0*/  BRA `(.L_x_50) ;  /* 0xfffffffc00ec7947 */ /* 0x000fea000383ffff */
.L_x_22:
[----:B------:R-:W2:Y:S02]  /*31d0*/  S2UR UR4, SR_CgaCtaId ;  /* 0x00000000000479c3 */ /* 0x000ea40000008800 */
[----:B--2---:R-:W-:-:S04]  /*31e0*/  UISETP.NE.AND UP0, UPT, UR4, URZ, UPT ;  /* 0x000000ff0400728c */ /* 0x004fc8000bf05270 */
[----:B------:R-:W-:-:S09]  /*31f0*/  UISETP.NE.OR UP0, UPT, UR18, 0x1, UP0 ;  /* 0x000000011200788c */ /* 0x000fd20008705670 */
[----:B------:R-:W-:Y:S05]  /*3200*/  BRA.U UP0, `(.L_x_51) ;  /* 0x0000000100b47547 */ /* 0x000fea000b800000 */
[----:B------:R-:W2:Y:S01]  /*3210*/  S2UR UR5, SR_CgaCtaId ;  /* 0x00000000000579c3 */ /* 0x000ea20000008800 */
[----:B------:R-:W-:Y:S01]  /*3220*/  UMOV UR4, 0x400 ;  /* 0x0000040000047882 */ /* 0x000fe20000000000 */
[----:B------:R-:W-:Y:S01]  /*3230*/  HFMA2 R2, -RZ, RZ, 0, 5.9604644775390625e-08 ;  /* 0x00000001ff027431 */ /* 0x000fe200000001ff */
[----:B------:R-:W-:Y:S01]  /*3240*/  ISETP.GE.U32.AND P0, PT, R3, 0x2, PT ;  /* 0x000000020300780c */ /* 0x000fe20003f06070 */
[----:B------:R-:W-:Y:S01]  /*3250*/  IMAD.MOV.U32 R8, RZ, RZ, RZ ;  /* 0x000000ffff087224 */ /* 0x000fe200078e00ff */
[----:B--2---:R-:W-:-:S04]  /*3260*/  ULEA UR4, UR5, UR4, 0x18 ;  /* 0x0000000405047291 */ /* 0x004fc8000f8ec0ff */
[----:B------:R-:W-:Y:S02]  /*3270*/  UIADD3 UR5, UPT, UPT, UR4, 0xe8, URZ ;  /* 0x000000e804057890 */ /* 0x000fe4000fffe0ff */
[----:B------:R-:W-:Y:S02]  /*3280*/  UIADD3 UR8, UPT, UPT, UR4, 0xe0, URZ ;  /* 0x000000e004087890 */ /* 0x000fe4000fffe0ff */
[----:B------:R-:W-:-:S12]  /*3290*/  UPRMT UR5, URZ, 0x654, UR5 ;  /* 0x00000654ff057896 */ /* 0x000fd80008000005 */
.L_x_54:
[----:B------:R-:W-:Y:S01]  /*32a0*/  SHF.L.U32 R7, R2, 0x1f, RZ ;  /* 0x0000001f02077819 */ /* 0x000fe200000006ff */
[----:B------:R-:W-:Y:S02]  /*32b0*/  IMAD.U32 R4, RZ, RZ, UR8 ;  /* 0x00000008ff047e24 */ /* 0x000fe4000f8e00ff */
[----:B------:R-:W-:Y:S01]  /*32c0*/  @!P0 IMAD.MOV.U32 R5, RZ, RZ, 0x10 ;  /* 0x00000010ff058424 */ /* 0x000fe200078e00ff */
[----:B------:R-:W2:Y:S02]  /*32d0*/  SYNCS.PHASECHK.TRANS64.TRYWAIT P1, [UR4+0xe8], R7 ;  /* 0x0000e807ff0075a7 */ /* 0x000ea40008021104 */
[----:B------:R-:W-:-:S04]  /*32e0*/  PRMT R9, R3, 0x654, R4 ;  /* 0x0000065403097816 */ /* 0x000fc80000000004 */
[----:B------:R-:W-:Y:S01]  /*32f0*/  SEL R0, R9, R0, !P0 ;  /* 0x0000000009007207 */ /* 0x000fe20004000000 */
[----:B--2---:R-:W-:Y:S06]  /*3300*/  @!P1 BRA `(.L_x_52) ;  /* 0x0000005800849947 */ /* 0x004fec0003800000 */
.L_x_156:
[----:B------:R-:W-:Y:S01]  /*3310*/  UIADD3 UR6, UPT, UPT, UR4, 0x120, URZ ;  /* 0x0000012004067890 */ /* 0x000fe2000fffe0ff */
[----:B------:R3:W-:Y:S01]  /*3320*/  @!P0 SYNCS.ARRIVE.TRANS64.RED RZ, [R0+URZ], R5 ;  /* 0x0000000500ff89a7 */ /* 0x0007e200080004ff */
[----:B------:R-:W-:Y:S01]  /*3330*/  UIADD3 UR7, UPT, UPT, UR4, 0xe0, URZ ;  /* 0x000000e004077890 */ /* 0x000fe2000fffe0ff */
[----:B------:R-:W-:-:S08]  /*3340*/  LOP3.LUT R2, R2, 0x1, RZ, 0x3c, !PT ;  /* 0x0000000102027812 */ /* 0x000fd000078e3cff */
[----:B------:R-:W-:Y:S06]  /*3350*/  UGETNEXTWORKID.BROADCAST [UR6], [UR7] ;  /* 0x00000000060073ca */ /* 0x000fec0008000100 */
[----:B---3--:R-:W-:-:S04]  /*3360*/  SHF.L.U32 R5, R8, 0x1f, RZ ;  /* 0x0000001f08057819 */ /* 0x008fc800000006ff */
[----:B------:R-:W3:Y:S02]  /*3370*/  SYNCS.PHASECHK.TRANS64.TRYWAIT P1, [UR4+0xe0], R5 ;  /* 0x0000e005ff0075a7 */ /* 0x000ee40008021104 */
[----:B---3--:R-:W-:Y:S05]  /*3380*/  @!P1 BRA `(.L_x_53) ;  /* 0x00000058007c9947 */ /* 0x008fea0003800000 */
.L_x_158:
[----:B--2---:R-:W2:Y:S01]  /*3390*/  LDS.128 R4, [UR4+0x120] ;  /* 0x00012004ff047984 */ /* 0x004ea20008000c00 */
[----:B------:R-:W-:Y:S01]  /*33a0*/  LOP3.LUT R8, R8, 0x1, RZ, 0x3c, !PT ;  /* 0x0000000108087812 */ /* 0x000fe200078e3cff */
[----:B------:R-:W-:Y:S01]  /*33b0*/  @!PT LDS RZ, [RZ] ;  /* 0x00000000fffff984 */ /* 0x000fe20000000800 */
[----:B------:R-:W-:Y:S01]  /*33c0*/  @!PT LDS RZ, [RZ] ;  /* 0x00000000fffff984 */ /* 0x000fe20000000800 */
[----:B------:R-:W-:Y:S01]  /*33d0*/  @!PT LDS RZ, [RZ] ;  /* 0x00000000fffff984 */ /* 0x000fe20000000800 */
[----:B------:R-:W-:Y:S01]  /*33e0*/  @!PT LDS RZ, [RZ] ;  /* 0x00000000fffff984 */ /* 0x000fe20000000800 */
[----:B------:R3:W-:Y:S06]  /*33f0*/  MEMBAR.ALL.CTA ;  /* 0x0000000000007992 */ /* 0x0007ec0000008000 */
[----:B---3--:R-:W3:Y:S02]  /*3400*/  FENCE.VIEW.ASYNC.S ;  /* 0x00000000000073c6 */ /* 0x008ee40000000000 */
[----:B---3--:R-:W-:Y:S01]  /*3410*/  SYNCS.ARRIVE.TRANS64.RED.A1T0 RZ, [UR5], RZ ;  /* 0x000000ffffff79a7 */ /* 0x008fe20008100405 */
[----:B--2---:R-:W-:-:S13]  /*3420*/  LOP3.LUT P1, RZ, R6, 0x1, RZ, 0xc0, !PT ;  /* 0x0000000106ff7812 */ /* 0x004fda000782c0ff */
[----:B------:R-:W-:Y:S05]  /*3430*/  @P1 BRA `(.L_x_54) ;  /* 0xfffffffc00981947 */ /* 0x000fea000383ffff */
[----:B------:R-:W-:-:S04]  /*3440*/  SHF.L.U32 R0, R2, 0x1f, RZ ;  /* 0x0000001f02007819 */ /* 0x000fc800000006ff */
[----:B------:R-:W2:Y:S02]  /*3450*/  SYNCS.PHASECHK.TRANS64 P0, [UR4+0xe8], R0 ;  /* 0x0000e800ff0075a7 */ /* 0x000ea40008001004 */
[----:B-12---:R-:W-:Y:S05]  /*3460*/  @P0 EXIT ;  /* 0x000000000000094d */ /* 0x006fea0003800000 */
[----:B------:R-:W-:-:S07]  /*3470*/  MOV R0, UR4 ;  /* 0x0000000400007c02 */ /* 0x000fce0008000f00 */
.L_x_55:
[----:B-1----:R-:W-:-:S04]  /*3480*/  SHF.L.U32 R3, R2, 0x1f, RZ ;  /* 0x0000001f02037819 */ /* 0x002fc800000006ff */
[----:B------:R1:W2:Y:S03]  /*3490*/  SYNCS.PHASECHK.TRANS64.TRYWAIT P0, [R0+URZ+0xe8], R3 ;  /* 0x0000e803000075a7 */ /* 0x0002a600080011ff */
[----:B--2---:R-:W-:Y:S05]  /*34a0*/  @!P0 NANOSLEEP.SYNCS 0x989680 ;  /* 0x009896800000895d */ /* 0x004fea0003900000 */
[----:B------:R-:W2:Y:S02]  /*34b0*/  @!P0 SYNCS.PHASECHK.TRANS64 P0, [R0+URZ+0xe8], R3 ;  /* 0x0000e803000085a7 */ /* 0x000ea400080010ff */
[----:B--2---:R-:W-:Y:S05]  /*34c0*/  @P0 EXIT ;  /* 0x000000000000094d */ /* 0x004fea0003800000 */
[----:B------:R-:W-:Y:S05]  /*34d0*/  BRA `(.L_x_55) ;  /* 0xfffffffc00e87947 */ /* 0x000fea000383ffff */
.L_x_51:
[----:B------:R-:W-:Y:S05]  /*34e0*/  BRA.U UP4, `(.L_x_56) ;  /* 0x0000001104a07547 */ /* 0x000fea000b800000 */
[----:B------:R-:W2:Y:S01]  /*34f0*/  S2UR UR4, SR_CgaCtaId ;  /* 0x00000000000479c3 */ /* 0x000ea20000008800 */
[----:B------:R-:W-:Y:S01]  /*3500*/  UMOV UR5, 0x40 ;  /* 0x0000004000057882 */ /* 0x000fe20000000000 */
[----:B------:R-:W-:Y:S01]  /*3510*/  NOP ;  /* 0x0000000000007918 */ /* 0x000fe20000000000 */
[----:B------:R-:W-:Y:S01]  /*3520*/  UMOV UR6, 0x400 ;  /* 0x0000040000067882 */ /* 0x000fe20000000000 */
[----:B--2---:R-:W-:Y:S02]  /*3530*/  ULEA UR5, UR4, UR5, 0x18 ;  /* 0x0000000504057291 */ /* 0x004fe4000f8ec0ff */
[----:B------:R-:W-:-:S07]  /*3540*/  ULEA UR6, UR4, UR6, 0x18 ;  /* 0x0000000604067291 */ /* 0x000fce000f8ec0ff */
[----:B------:R-:W2:Y:S02]  /*3550*/  LDS.U8 R3, [UR5+0x1c] ;  /* 0x00001c05ff037984 */ /* 0x000ea40008000000 */
[----:B--2---:R-:W-:-:S13]  /*3560*/  ISETP.NE.AND P0, PT, R3, RZ, PT ;  /* 0x000000ff0300720c */ /* 0x004fda0003f05270 */
[----:B------:R-:W-:Y:S05]  /*3570*/  @P0 BRA `(.L_x_57) ;  /* 0x0000000400080947 */ /* 0x000fea0003800000 */
[----:B------:R-:W-:Y:S02]  /*3580*/  UISETP.NE.U32.AND UP1, UPT, UR38, 0x1, UPT ;  /* 0x000000012600788c */ /* 0x000fe4000bf25070 */
[----:B------:R-:W-:-:S07]  /*3590*/  UIADD3 UR7, UPT, UPT, UR5, 0x8, URZ ;  /* 0x0000000805077890 */ /* 0x000fce000fffe0ff */
[----:B------:R-:W-:Y:S05]  /*35a0*/  BRA.U !UP1, `(.L_x_58) ;  /* 0x00000001099c7547 */ /* 0x000fea000b800000 */
[----:B------:R-:W-:Y:S01]  /*35b0*/  ELECT P0, URZ, PT ;  /* 0x0000000000ff782f */ /* 0x000fe20003800000 */
[----:B------:R-:W-:-:S12]  /*35c0*/  BSSY B0, `(.L_x_58) ;  /* 0x0000025000007945 */ /* 0x000fd80003800000 */
[----:B------:R-:W-:Y:S05]  /*35d0*/  @!P0 BRA `(.L_x_59) ;  /* 0x00000000008c8947 */ /* 0x000fea0003800000 */
[----:B------:R-:W-:-:S05]  /*35e0*/  UMOV UR4, 0x10 ;  /* 0x0000001000047882 */ /* 0x000fca0000000000 */
[----:B------:R-:W-:Y:S04]  /*35f0*/  DEPBAR.LE SB2, 0x36 ;  /* 0x0000ad800000791a */ /* 0x000fe80000000000 */
[----:B------:R-:W2:Y:S02]  /*3600*/  UTCATOMSWS.2CTA.FIND_AND_SET.ALIGN UP0, UR4, UR4 ;  /* 0x00000004000475e3 */ /* 0x000ea40008200800 */
[----:B--2---:R-:W-:Y:S01]  /*3610*/  MOV R10, UR4 ;  /* 0x00000004000a7c02 */ /* 0x004fe20008000f00 */
[----:B------:R-:W-:Y:S06]  /*3620*/  BRA.U UP0, `(.L_x_60) ;  /* 0x0000000100187547 */ /* 0x000fec000b800000 */
.L_x_61:
[----:B------:R-:W-:Y:S05]  /*3630*/  NANOSLEEP 0x64 ;  /* 0x000000640000795d */ /* 0x000fea0003800000 */
[----:B------:R-:W-:-:S05]  /*3640*/  UMOV UR4, 0x10 ;  /* 0x0000001000047882 */ /* 0x000fca0000000000 */
[----:B------:R-:W-:Y:S04]  /*3650*/  DEPBAR.LE SB2, 0x36 ;  /* 0x0000ad800000791a */ /* 0x000fe80000000000 */
[----:B------:R-:W2:Y:S02]  /*3660*/  UTCATOMSWS.2CTA.FIND_AND_SET.ALIGN UP0, UR4, UR4 ;  /* 0x00000004000475e3 */ /* 0x000ea40008200800 */
[----:B--2---:R-:W-:Y:S01]  /*3670*/  MOV R10, UR4 ;  /* 0x00000004000a7c02 */ /* 0x004fe20008000f00 */
[----:B------:R-:W-:Y:S05]  /*3680*/  BRA.U !UP0, `(.L_x_61) ;  /* 0xfffffffd08e87547 */ /* 0x000fea000b83ffff */
.L_x_60:
[----:B------:R-:W2:Y:S01]  /*3690*/  LDS R6, [UR5+0x10] ;  /* 0x00001005ff067984 */ /* 0x000ea20008000800 */
[----:B------:R-:W-:Y:S01]  /*36a0*/  IMAD.U32 R3, RZ, RZ, UR6 ;  /* 0x00000006ff037e24 */ /* 0x000fe2000f8e00ff */
[----:B------:R-:W-:-:S03]  /*36b0*/  MOV R4, UR37 ;  /* 0x0000002500047c02 */ /* 0x000fc60008000f00 */
[----:B------:R-:W-:Y:S01]  /*36c0*/  VIADD R3, R3, 0x130 ;  /* 0x0000013003037836 */ /* 0x000fe20000000000 */
[----:B--2---:R-:W-:-:S04]  /*36d0*/  SHF.L.U32 R6, R6, 0x1f, RZ ;  /* 0x0000001f06067819 */ /* 0x004fc800000006ff */
[----:B------:R-:W2:Y:S02]  /*36e0*/  SYNCS.PHASECHK.TRANS64.TRYWAIT P0, [UR5+0x8], R6 ;  /* 0x00000806ff0075a7 */ /* 0x000ea40008001105 */
[----:B--2---:R-:W-:Y:S05]  /*36f0*/  @P0 BRA `(.L_x_62) ;  /* 0x0000000000080947 */ /* 0x004fea0003800000 */
[----:B------:R-:W2:Y:S02]  /*3700*/  SYNCS.PHASECHK.TRANS64.TRYWAIT P0, [UR5+0x8], R6 ;  /* 0x00000806ff0075a7 */ /* 0x000ea40008001105 */
[----:B--2---:R-:W-:Y:S05]  /*3710*/  @!P0 BRA `(.L_x_63) ;  /* 0x0000005400b08947 */ /* 0x004fea0003800000 */
.L_x_62:
[----:B------:R-:W-:Y:S01]  /*3720*/  PRMT R4, R4, 0x654, R3 ;  /* 0x0000065404047816 */ /* 0x000fe20000000003 */
[----:B------:R-:W-:Y:S01]  /*3730*/  HFMA2 R3, -RZ, RZ, 0, 5.9604644775390625e-08 ;  /* 0x00000001ff037431 */ /* 0x000fe200000001ff */
[----:B------:R-:W-:Y:S01]  /*3740*/  UPRMT UR4, UR37, 0x654, UR7 ;  /* 0x0000065425047896 */ /* 0x000fe20008000007 */
[----:B------:R-:W-:Y:S02]  /*3750*/  IMAD.MOV.U32 R7, RZ, RZ, 0xffff ;  /* 0x0000ffffff077424 */ /* 0x000fe400078e00ff */
[----:B--2---:R-:W-:Y:S02]  /*3760*/  IMAD.MOV.U32 R6, RZ, RZ, 0x4 ;  /* 0x00000004ff067424 */ /* 0x004fe400078e00ff */
[----:B------:R-:W-:Y:S01]  /*3770*/  IMAD.SHL.U32 R9, R10, 0x20, RZ ;  /* 0x000000200a097824 */ /* 0x000fe200078e00ff */
[----:B------:R-:W-:Y:S02]  /*3780*/  MOV R5, UR4 ;  /* 0x0000000400057c02 */ /* 0x000fe40008000f00 */
[-C--:B------:R-:W-:Y:S01]  /*3790*/  SHF.L.U32 R8, R7, R10.reuse, RZ ;  /* 0x0000000a07087219 */ /* 0x080fe200000006ff */
[----:B------:R2:W-:Y:S01]  /*37a0*/  SYNCS.ARRIVE.TRANS64.RED RZ, [UR4], R6 ;  /* 0x00000006ffff79a7 */ /* 0x0005e20008000404 */
[----:B------:R-:W-:Y:S01]  /*37b0*/  SHF.L.U32 R7, R3, R10, RZ ;  /* 0x0000000a03077219 */ /* 0x000fe200000006ff */
[----:B------:R2:W-:Y:S04]  /*37c0*/  STS [UR6+0x130], R9 ;  /* 0x00013009ff007988 */ /* 0x0005e80008000806 */
[----:B------:R2:W-:Y:S04]  /*37d0*/  STAS [R4.64], R10 ;  /* 0x0000000a04007dbd */ /* 0x0005e8000c0008ff */
[----:B------:R2:W-:Y:S04]  /*37e0*/  ATOMS.OR RZ, [UR5+0x14], R8 ;  /* 0x00001408ffff798c */ /* 0x0005e8000b000005 */
[----:B------:R2:W-:Y:S04]  /*37f0*/  ATOMS.OR RZ, [UR5+0x18], R7 ;  /* 0x00001807ffff798c */ /* 0x0005e8000b000005 */
[----:B------:R2:W-:Y:S02]  /*3800*/  ATOMS.XOR RZ, [UR5+0x10], R3 ;  /* 0x00001003ffff798c */ /* 0x0005e4000b800005 */
.L_x_59:
[----:B-1----:R-:W-:Y:S05]  /*3810*/  BSYNC B0 ;  /* 0x0000000000007941 */ /* 0x002fea0003800000 */
.L_x_58:
[----:B------:R-:W-:Y:S05]  /*3820*/  BRA.U UP1, `(.L_x_64) ;  /* 0x00000001016c7547 */ /* 0x000fea000b800000 */
[----:B------:R-:W-:-:S03]  /*3830*/  UMOV UR4, 0xffffffff ;  /* 0xffffffff00047882 */ /* 0x000fc60000000000 */
[----:B------:R-:W-:Y:S05]  /*3840*/  BRA.DIV UR4, `(.L_x_65) ;  /* 0x00000056047c7947 */ /* 0x000fea000b800000 */
[----:B------:R-:W-:-:S13]  /*3850*/  ELECT P6, URZ, PT ;  /* 0x0000000000ff782f */ /* 0x000fda00038c0000 */
.L_x_161:
[----:B------:R-:W-:Y:S05]  /*3860*/  @!P6 BRA `(.L_x_64) ;  /* 0x00000000005ce947 */ /* 0x000fea0003800000 */
[----:B--2---:R-:W2:Y:S02]  /*3870*/  LDS R4, [UR5+0x10] ;  /* 0x00001005ff047984 */ /* 0x004ea40008000800 */
[----:B--2---:R-:W-:-:S04]  /*3880*/  SHF.L.U32 R4, R4, 0x1f, RZ ;  /* 0x0000001f04047819 */ /* 0x004fc800000006ff */
[----:B------:R-:W2:Y:S02]  /*3890*/  SYNCS.PHASECHK.TRANS64.TRYWAIT P0, [UR5+0x8], R4 ;  /* 0x00000804ff0075a7 */ /* 0x000ea40008001105 */
[----:B--2---:R-:W-:Y:S05]  /*38a0*/  @P0 BRA `(.L_x_66) ;  /* 0x0000000000080947 */ /* 0x004fea0003800000 */
[----:B------:R-:W2:Y:S02]  /*38b0*/  SYNCS.PHASECHK.TRANS64.TRYWAIT P0, [UR5+0x8], R4 ;  /* 0x00000804ff0075a7 */ /* 0x000ea40008001105 */
[----:B--2---:R-:W-:Y:S05]  /*38c0*/  @!P0 BRA `(.L_x_67) ;  /* 0x00000054007c8947 */ /* 0x004fea0003800000 */
.L_x_66:
[----:B------:R-:W3:Y:S01]  /*38d0*/  LDS R6, [UR6+0x130] ;  /* 0x00013006ff067984 */ /* 0x000ee20008000800 */
[----:B--2---:R-:W-:Y:S02]  /*38e0*/  HFMA2 R3, -RZ, RZ, 0, 5.9604644775390625e-08 ;  /* 0x00000001ff037431 */ /* 0x004fe400000001ff */
[----:B------:R-:W-:Y:S01]  /*38f0*/  IMAD.MOV.U32 R4, RZ, RZ, 0xffff ;  /* 0x0000ffffff047424 */ /* 0x000fe200078e00ff */
[----:B------:R-:W-:Y:S01]  /*3900*/  UPRMT UR4, UR37, 0x654, UR7 ;  /* 0x0000065425047896 */ /* 0x000fe20008000007 */
[----:B---3--:R-:W-:-:S03]  /*3910*/  IMAD.SHL.U32 R5, R6, 0x20, RZ ;  /* 0x0000002006057824 */ /* 0x008fc600078e00ff */
[-C--:B------:R-:W-:Y:S02]  /*3920*/  SHF.L.U32 R4, R4, R6.reuse, RZ ;  /* 0x0000000604047219 */ /* 0x080fe400000006ff */
[----:B------:R-:W-:Y:S01]  /*3930*/  SHF.L.U32 R6, R3, R6, RZ ;  /* 0x0000000603067219 */ /* 0x000fe200000006ff */
[----:B------:R3:W-:Y:S04]  /*3940*/  STS [UR6+0x130], R5 ;  /* 0x00013005ff007988 */ /* 0x0007e80008000806 */
[----:B------:R3:W-:Y:S04]  /*3950*/  ATOMS.OR RZ, [UR5+0x14], R4 ;  /* 0x00001404ffff798c */ /* 0x0007e8000b000005 */
[----:B------:R3:W-:Y:S01]  /*3960*/  ATOMS.OR RZ, [UR5+0x18], R6 ;  /* 0x00001806ffff798c */ /* 0x0007e2000b000005 */
[----:B------:R-:W-:Y:S03]  /*3970*/  SYNCS.ARRIVE.TRANS64.RED.A1T0 RZ, [UR4], RZ ;  /* 0x000000ffffff79a7 */ /* 0x000fe60008100404 */
[----:B------:R3:W-:Y:S01]  /*3980*/  ATOMS.XOR RZ, [UR5+0x10], R3 ;  /* 0x00001003ffff798c */ /* 0x0007e2000b800005 */
[----:B------:R-:W-:Y:S05]  /*3990*/  BRA `(.L_x_64) ;  /* 0x0000000000107947 */ /* 0x000fea0003800000 */
.L_x_57:
[----:B------:R-:W-:Y:S02]  /*39a0*/  MOV R3, 0xffffffff ;  /* 0xffffffff00037802 */ /* 0x000fe40000000f00 */
[----:B------:R-:W-:-:S03]  /*39b0*/  MOV R4, 0x39e0 ;  /* 0x000039e000047802 */ /* 0x000fc60000000f00 */
[----:B------:R2:W-:Y:S04]  /*39c0*/  STS [UR6+0x130], R3 ;  /* 0x00013003ff007988 */ /* 0x0005e80008000806 */
[----:B-12--5:R-:W-:Y:S05]  /*39d0*/  CALL.REL.NOINC `($__internal_1_$__cuda_sm10x_tcgen05_guardrail_trap_phase_invalid_during_alloc) ;  /* 0x0000005800b87944 */ /* 0x026fea0003c00000 */
.L_x_64:
[----:B------:R-:W-:Y:S05]  /*39e0*/  WARPSYNC.ALL ;  /* 0x0000000000007948 */ /* 0x000fea0003800000 */
[----:B------:R-:W4:Y:S01]  /*39f0*/  S2UR UR20, SR_CgaCtaId ;  /* 0x00000000001479c3 */ /* 0x000f220000008800 */
[----:B------:R-:W-:Y:S01]  /*3a00*/  UMOV UR4, 0x400 ;  /* 0x0000040000047882 */ /* 0x000fe20000000000 */
[----:B------:R-:W-:-:S06]  /*3a10*/  NOP ;  /* 0x0000000000007918 */ /* 0x000fcc0000000000 */
[----:B------:R-:W-:Y:S06]  /*3a20*/  BAR.ARV 0x6, 0xa0 ;  /* 0x0182800000007b1d */ /* 0x000fec0000002000 */
[----:B------:R-:W1:Y:S01]  /*3a30*/  LDCU.64 UR6, c[0x0][0x388] ;  /* 0x00007100ff0677ac */ /* 0x000e620008000a00 */
[----:B------:R-:W-:Y:S01]  /*3a40*/  LOP3.LUT R2, R2, 0xffff, RZ, 0xc0, !PT ;  /* 0x0000ffff02027812 */ /* 0x000fe200078ec0ff */
[----:B--2---:R-:W-:Y:S01]  /*3a50*/  IMAD.MOV.U32 R8, RZ, RZ, 0x1 ;  /* 0x00000001ff087424 */ /* 0x004fe200078e00ff */
[----:B------:R-:W-:Y:S01]  /*3a60*/  LOP3.LUT R0, R0, 0xffff, RZ, 0xc0, !PT ;  /* 0x0000ffff00007812 */ /* 0x000fe200078ec0ff */
[----:B------:R-:W-:Y:S01]  /*3a70*/  UMOV UR24, URZ ;  /* 0x000000ff00187c82 */ /* 0x000fe20008000000 */
[----:B------:R-:W-:Y:S01]  /*3a80*/  R2UR UR21, R2 ;  /* 0x00000000021572ca */ /* 0x000fe200000e0000 */
[----:B------:R-:W-:Y:S01]  /*3a90*/  IMAD.MOV.U32 R2, RZ, RZ, RZ ;  /* 0x000000ffff027224 */ /* 0x000fe200078e00ff */
[----:B------:R-:W-:Y:S01]  /*3aa0*/  R2UR UR35, R0 ;  /* 0x00000000002372ca */ /* 0x000fe200000e0000 */
[----:B------:R-:W-:Y:S01]  /*3ab0*/  IMAD.MOV.U32 R0, RZ, RZ, RZ ;  /* 0x000000ffff007224 */ /* 0x000fe200078e00ff */
[----:B------:R-:W-:Y:S01]  /*3ac0*/  UMOV UR19, URZ ;  /* 0x000000ff00137c82 */ /* 0x000fe20008000000 */
[----:B----4-:R-:W-:-:S02]  /*3ad0*/  ULEA UR20, UR20, UR4, 0x18 ;  /* 0x0000000414147291 */ /* 0x010fc4000f8ec0ff */
[----:B------:R-:W-:Y:S02]  /*3ae0*/  UISETP.NE.AND UP3, UPT, UR38, URZ, UPT ;  /* 0x000000ff2600728c */ /* 0x000fe4000bf65270 */
[----:B------:R-:W-:Y:S01]  /*3af0*/  UIADD3 UR34, UPT, UPT, UR20, 0xe8, URZ ;  /* 0x000000e814227890 */ /* 0x000fe2000fffe0ff */
[----:B------:R-:W-:Y:S01]  /*3b00*/  UMOV UR32, 0x0 ;  /* 0x0000000000207882 */ /* 0x000fe20000000000 */
[----:B------:R-:W-:Y:S01]  /*3b10*/  UMOV UR33, 0x10110010 ;  /* 0x1011001000217882 */ /* 0x000fe20000000000 */
[----:B-1----:R-:W-:Y:S02]  /*3b20*/  UIADD3 UR4, UPT, UPT, UR6, 0x3f, URZ ;  /* 0x0000003f06047890 */ /* 0x002fe4000fffe0ff */
[----:B---3--:R-:W1:Y:S01]  /*3b30*/  LDS R3, [UR20+0x130] ;  /* 0x00013014ff037984 */ /* 0x008e620008000800 */
[----:B------:R-:W2:Y:S01]  /*3b40*/  LDCU UR6, c[0x0][0x390] ;  /* 0x00007200ff0677ac */ /* 0x000ea20008000800 */
[----:B------:R-:W-:Y:S02]  /*3b50*/  USHF.R.S32.HI UR5, URZ, 0x1f, UR4 ;  /* 0x0000001fff057899 */ /* 0x000fe40008011404 */
[----:B------:R-:W-:-:S02]  /*3b60*/  UPRMT UR34, URZ, 0x654, UR34 ;  /* 0x00000654ff227896 */ /* 0x000fc40008000022 */
[----:B------:R-:W-:Y:S02]  /*3b70*/  ULEA.HI UR4, UR5, UR4, URZ, 0x6 ;  /* 0x0000000405047291 */ /* 0x000fe4000f8f30ff */
[----:B------:R-:W-:Y:S02]  /*3b80*/  UIADD3 UR5, UPT, UPT, UR20, 0x6400, URZ ;  /* 0x0000640014057890 */ /* 0x000fe4000fffe0ff */
[----:B------:R-:W-:Y:S02]  /*3b90*/  USHF.R.S32.HI UR4, URZ, 0x6, UR4 ;  /* 0x00000006ff047899 */ /* 0x000fe40008011404 */
[----:B------:R-:W-:Y:S02]  /*3ba0*/  USHF.R.U32.HI UR5, URZ, 0x4, UR5 ;  /* 0x00000004ff057899 */ /* 0x000fe40008011605 */
[----:B------:R-:W-:Y:S02]  /*3bb0*/  UIMAD UR7, UR4, UR7, URZ ;  /* 0x00000007040772a4 */ /* 0x000fe4000f8e02ff */
[----:B------:R-:W-:-:S02]  /*3bc0*/  UIADD3 UR4, UPT, UPT, UR20, 0x2e400, URZ ;  /* 0x0002e40014047890 */ /* 0x000fc4000fffe0ff */
[----:B------:R-:W-:Y:S02]  /*3bd0*/  ULOP3.LUT UR5, UR5, 0x3fff, URZ, 0xc0, !UPT ;  /* 0x00003fff05057892 */ /* 0x000fe4000f8ec0ff */
[----:B------:R-:W-:Y:S02]  /*3be0*/  USHF.R.U32.HI UR23, URZ, 0x4, UR4 ;  /* 0x00000004ff177899 */ /* 0x000fe40008011604 */
[----:B--2---:R-:W-:Y:S02]  /*3bf0*/  UIMAD UR4, UR7, UR6, URZ ;  /* 0x00000006070472a4 */ /* 0x004fe4000f8e02ff */
[----:B------:R-:W-:Y:S02]  /*3c00*/  ULOP3.LUT UR23, UR23, 0x3fff, URZ, 0xc0, !UPT ;  /* 0x00003fff17177892 */ /* 0x000fe4000f8ec0ff */
[----:B------:R-:W-:Y:S02]  /*3c10*/  ULOP3.LUT UR22, UR5, 0x10000, URZ, 0xfc, !UPT ;  /* 0x0001000005167892 */ /* 0x000fe4000f8efcff */
[----:B------:R-:W-:-:S02]  /*3c20*/  UIADD3 UR36, UPT, UPT, UR4, -0x1, URZ ;  /* 0xffffffff04247890 */ /* 0x000fc4000fffe0ff */
[----:B------:R-:W-:Y:S01]  /*3c30*/  UISETP.GE.AND UP4, UPT, UR4, 0x1, UPT ;  /* 0x000000010400788c */ /* 0x000fe2000bf86270 */
[----:B------:R-:W-:Y:S01]  /*3c40*/  UMOV UR30, 0x0 ;  /* 0x00000000001e7882 */ /* 0x000fe20000000000 */
[----:B------:R-:W-:Y:S01]  /*3c50*/  UMOV UR31, 0x10110010 ;  /* 0x10110010001f7882 */ /* 0x000fe20000000000 */
[----:B------:R-:W-:Y:S01]  /*3c60*/  UMOV UR28, 0x0 ;  /* 0x00000000001c7882 */ /* 0x000fe20000000000 */
[----:B------:R-:W-:Y:S01]  /*3c70*/  UMOV UR29, 0x10110010 ;  /* 0x10110010001d7882 */ /* 0x000fe20000000000 */
[----:B------:R-:W-:Y:S01]  /*3c80*/  UMOV UR26, 0x0 ;  /* 0x00000000001a7882 */ /* 0x000fe20000000000 */
[C---:B-1----:R-:W-:Y:S01]  /*3c90*/  VIADD R5, R3.reuse, 0x40 ;  /* 0x0000004003057836 */ /* 0x042fe20000000000 */
[----:B------:R-:W-:Y:S01]  /*3ca0*/  LOP3.LUT R4, R3, 0xffff, RZ, 0xc0, !PT ;  /* 0x0000ffff03047812 */ /* 0x000fe200078ec0ff */
[----:B------:R-:W-:-:S03]  /*3cb0*/  UMOV UR27, 0x10110010 ;  /* 0x10110010001b7882 */ /* 0x000fc60000000000 */
[----:B------:R-:W-:-:S05]  /*3cc0*/  LOP3.LUT R5, R5, 0xffff, RZ, 0xc0, !PT ;  /* 0x0000ffff05057812 */ /* 0x000fca00078ec0ff */
[----:B------:R1:W-:Y:S02]  /*3cd0*/  STL.64 [R1], R4 ;  /* 0x0000000401007387 */ /* 0x0003e40000100a00 */
.L_x_76:
[----:B-1----:R-:W-:-:S04]  /*3ce0*/  SHF.L.U32 R5, R2, 0x1f, RZ ;  /* 0x0000001f02057819 */ /* 0x002fc800000006ff */
[----:B------:R-:W1:Y:S02]  /*3cf0*/  SYNCS.PHASECHK.TRANS64.TRYWAIT P0, [UR20+0xe0], R5 ;  /* 0x0000e005ff0075a7 */ /* 0x000e640008001114 */
[----:B-1-34-:R-:W-:Y:S05]  /*3d00*/  @!P0 BRA `(.L_x_68) ;  /* 0x0000005000848947 */ /* 0x01afea0003800000 */
.L_x_163:
[----:B-1----:R-:W1:Y:S01]  /*3d10*/  LDS.128 R4, [UR20+0x120] ;  /* 0x00012014ff047984 */ /* 0x002e620008000c00 */
[----:B------:R-:W-:Y:S01]  /*3d20*/  ULEA UR25, UR24, UR20, 0x3 ;  /* 0x0000001418197291 */ /* 0x000fe2000f8e18ff */
[----:B------:R-:W-:Y:S01]  /*3d30*/  @!PT LDS RZ, [RZ] ;  /* 0x00000000fffff984 */ /* 0x000fe20000000800 */
[----:B------:R-:W-:Y:S01]  /*3d40*/  @!PT LDS RZ, [RZ] ;  /* 0x00000000fffff984 */ /* 0x000fe20000000800 */
[----:B------:R-:W-:Y:S01]  /*3d50*/  @!PT LDS RZ, [RZ] ;  /* 0x00000000fffff984 */ /* 0x000fe20000000800 */
[----:B------:R-:W-:Y:S01]  /*3d60*/  @!PT LDS RZ, [RZ] ;  /* 0x00000000fffff984 */ /* 0x000fe20000000800 */
[----:B------:R2:W-:Y:S06]  /*3d70*/  MEMBAR.ALL.CTA ;  /* 0x0000000000007992 */ /* 0x0005ec0000008000 */
[----:B--2---:R-:W2:Y:S02]  /*3d80*/  FENCE.VIEW.ASYNC.S ;  /* 0x00000000000073c6 */ /* 0x004ea40000000000 */
[----:B--2---:R-:W-:Y:S01]  /*3d90*/  SYNCS.ARRIVE.TRANS64.RED.A1T0 RZ, [UR34], RZ ;  /* 0x000000ffffff79a7 */ /* 0x004fe20008100422 */
[----:B-1----:R-:W-:Y:S01]  /*3da0*/  LOP3.LUT P3, RZ, R6, 0x1, RZ, 0xc0, !PT ;  /* 0x0000000106ff7812 */ /* 0x002fe2000786c0ff */
[----:B------:R-:W-:-:S12]  /*3db0*/  BRA.U UP3, `(.L_x_69) ;  /* 0x00000001030c7547 */ /* 0x000fd8000b800000 */
[----:B------:R-:W-:-:S04]  /*3dc0*/  SHF.L.U32 R5, R8, 0x1f, RZ ;  /* 0x0000001f08057819 */ /* 0x000fc800000006ff */
[----:B------:R-:W1:Y:S02]  /*3dd0*/  SYNCS.PHASECHK.TRANS64.TRYWAIT P0, [UR25+0x100], R5 ;  /* 0x00010005ff0075a7 */ /* 0x000e640008001119 */
[----:B-1----:R-:W-:Y:S05]  /*3de0*/  @!P0 BRA `(.L_x_70) ;  /* 0x0000005000648947 */ /* 0x002fea0003800000 */
.L_x_69:
[----:B------:R-:W-:Y:S05]  /*3df0*/  BRA.U UP3, `(.L_x_71) ;  /* 0x0000000503047547 */ /* 0x000fea000b800000 */
[----:B------:R-:W-:Y:S05]  /*3e00*/  BRA.U !UP4, `(.L_x_72) ;  /* 0x000000010cf47547 */ /* 0x000fea000b800000 */
[----:B------:R-:W-:Y:S01]  /*3e10*/  ULEA UR4, UR24, UR48, 0x2 ;  /* 0x0000003018047291 */ /* 0x000fe2000f8e10ff */
[----:B-1----:R-:W-:-:S08]  /*3e20*/  SHF.L.U32 R4, R0, 0x1f, RZ ;  /* 0x0000001f00047819 */ /* 0x002fd000000006ff */
[----:B------:R-:W5:Y:S01]  /*3e30*/  LDL R5, [UR4] ;  /* 0x00000004ff057983 */ /* 0x000f620008100800 */
[----:B------:R-:W-:Y:S02]  /*3e40*/  ULEA UR4, UR19, UR20, 0x3 ;  /* 0x0000001413047291 */ /* 0x000fe4000f8e18ff */
[----:B------:R-:W-:Y:S01]  /*3e50*/  UPLOP3.LUT UP2, UPT, UPT, UPT, UPT, 0x40, 0x4 ;  /* 0x000000000004789c */ /* 0x000fe20003f4e870 */
[----:B------:R-:W-:-:S06]  /*3e60*/  UMOV UR17, UR36 ;  /* 0x0000002400117c82 */ /* 0x000fcc0008000000 */
[----:B------:R1:W2:Y:S01]  /*3e70*/  SYNCS.PHASECHK.TRANS64.TRYWAIT P2, [UR4], R4 ;  /* 0x00000004ff0075a7 */ /* 0x0002a20008041104 */
[----:B------:R-:W-:-:S05]  /*3e80*/  UMOV UR4, UR19 ;  /* 0x0000001300047c82 */ /* 0x000fca0008000000 */
.L_x_75:
[----:B------:R-:W-:Y:S01]  /*3e90*/  ULEA UR18, UR4, UR20, 0x3 ;  /* 0x0000001404127291 */ /* 0x000fe2000f8e18ff */
[----:B--234-:R-:W-:Y:S11]  /*3ea0*/  @P2 BRA `(.L_x_73) ;  /* 0x00000000000c2947 */ /* 0x01cff60003800000 */
[----:B------:R-:W-:Y:S04]  /*3eb0*/  SHF.L.U32 R7, R0, 0x1f, RZ ;  /* 0x0000001f00077819 */ /* 0x000fe800000006ff */
[----:B------:R-:W2:Y:S02]  /*3ec0*/  SYNCS.PHASECHK.TRANS64.TRYWAIT P0, [UR18], R7 ;  /* 0x00000007ff0075a7 */ /* 0x000ea40008001112 */
[----:B--2---:R-:W-:Y:S05]  /*3ed0*/  @!P0 BRA `(.L_x_74) ;  /* 0x0000005000408947 */ /* 0x004fea0003800000 */
.L_x_73:
[----:B------:R-:W-:Y:S01]  /*3ee0*/  UISETP.NE.AND UP0, UPT, UR17, URZ, UPT ;  /* 0x000000ff1100728c */ /* 0x000fe2000bf05270 */
[----:B------:R-:W-:Y:S01]  /*3ef0*/  PLOP3.LUT P2, PT, PT, PT, PT, 0x80, 0x8 ;  /* 0x000000000008781c */ /* 0x000fe20003f4f070 */
[----:B------:R-:W-:Y:S02]  /*3f00*/  UIADD3 UR5, UPT, UPT, UR4, 0x1, URZ ;  /* 0x0000000104057890 */ /* 0x000fe4000fffe0ff */
[----:B------:R-:W-:Y:S02]  /*3f10*/  ULEA UR10, UR4, UR23, 0x8 ;  /* 0x00000017040a7291 */ /* 0x000fe4000f8e40ff */
[----:B------:R-:W-:Y:S01]  /*3f20*/  UISETP.NE.AND UP1, UPT, UR5, 0xa, UPT ;  /* 0x0000000a0500788c */ /* 0x000fe2000bf25270 */
[----:B------:R-:W-:Y:S01]  /*3f30*/  PLOP3.LUT P0, PT, PT, PT, UP0, 0x80, 0x8 ;  /* 0x000000000008781c */ /* 0x000fe20003f0f008 */
[----:B------:R-:W-:Y:S02]  /*3f40*/  ULEA UR14, UR4, UR22, 0xa ;  /* 0x00000016040e7291 */ /* 0x000fe4000f8e50ff */
[----:B------:R-:W-:Y:S02]  /*3f50*/  USEL UR6, URZ, 0x1, UP1 ;  /* 0x00000001ff067887 */ /* 0x000fe40008800000 */
[----:B------:R-:W-:Y:S01]  /*3f60*/  USEL UR19, UR5, URZ, UP1 ;  /* 0x000000ff05137287 */ /* 0x000fe20008800000 */
[----:B------:R-:W-:Y:S11]  /*3f70*/  ELECT P1, URZ, PT ;  /* 0x0000000000ff782f */ /* 0x000ff60003820000 */
[----:B------:R-:W-:Y:S02]  /*3f80*/  @!UPT UIADD3 URZ, UPT, UPT, URZ, URZ, URZ ;  /* 0x000000fffffff290 */ /* 0x000fe4000fffe0ff */
[C---:B-----5:R-:W-:Y:S01]  /*3f90*/  @P1 R2UR.BROADCAST UR4, R5.reuse ;  /* 0x00000000050412ca */ /* 0x060fe200008e0000 */
[----:B------:R-:W-:Y:S01]  /*3fa0*/  @UP0 ULEA UR5, UR19, UR20, 0x3 ;  /* 0x0000001413050291 */ /* 0x000fe2000f8e18ff */
[----:B------:R-:W-:Y:S01]  /*3fb0*/  LOP3.LUT R0, R0, UR6, RZ, 0x3c, !PT ;  /* 0x0000000600007c12 */ /* 0x000fe2000f8e3cff */
[----:B------:R-:W-:Y:S02]  /*3fc0*/  UIADD3 UR8, UPT, UPT, UR10, 0x40, URZ ;  /* 0x000000400a087890 */ /* 0x000fe4000fffe0ff */
[----:B------:R-:W-:Y:S01]  /*3fd0*/  UIADD3 UR6, UPT, UPT, UR14, 0x2, URZ ;  /* 0x000000020e067890 */ /* 0x000fe2000fffe0ff */
[----:B-1----:R-:W-:Y:S01]  /*3fe0*/  @P0 SHF.L.U32 R4, R0, 0x1f, RZ ;  /* 0x0000001f00040819 */ /* 0x002fe200000006ff */
[----:B------:R-:W-:Y:S01]  /*3ff0*/  UIADD3 UR12, UPT, UPT, UR10, 0x80, URZ ;  /* 0x000000800a0c7890 */ /* 0x000fe2000fffe0ff */
[----:B------:R-:W-:Y:S02]  /*4000*/  UMOV UR11, 0x80004020 ;  /* 0x80004020000b7882 */ /* 0x000fe40000000000 */
[----:B------:R3:W4:Y:S01]  /*4010*/  @P0 SYNCS.PHASECHK.TRANS64.TRYWAIT P2, [UR5], R4 ;  /* 0x00000004ff0005a7 */ /* 0x0007220008041105 */
[----:B------:R-:W-:Y:S11]  /*4020*/  ELECT P0, URZ, PT ;  /* 0x0000000000ff782f */ /* 0x000ff60003800000 */
[----:B------:R-:W-:Y:S02]  /*4030*/  @!UPT UIADD3 URZ, UPT, UPT, URZ, URZ, URZ ;  /* 0x000000fffffff290 */ /* 0x000fe4000fffe0ff */
[C---:B------:R-:W-:Y:S02]  /*4040*/  @P0 R2UR.BROADCAST UR16, R5.reuse ;  /* 0x00000000051002ca */ /* 0x040fe400008e0000 */
[----:B------:R-:W-:Y:S01]  /*4050*/  ELECT P0, URZ, PT ;  /* 0x0000000000ff782f */ /* 0x000fe20003800000 */
[----:B------:R-:W-:Y:S01]  /*4060*/  UMOV UR15, 0x40004040 ;  /* 0x40004040000f7882 */ /* 0x000fe20000000000 */
[----:B------:R-:W-:Y:S01]  /*4070*/  UMOV UR9, 0x80004020 ;  /* 0x8000402000097882 */ /* 0x000fe20000000000 */
[----:B------:R1:W-:Y:S01]  /*4080*/  UTCHMMA.2CTA gdesc[UR14], gdesc[UR10], tmem[UR4], tmem[UR32], idesc[UR33], UP2 ;  /* 0x00ff200a0e0075ea */ /* 0x0003e20009200004 */
[----:B------:R-:W-:Y:S01]  /*4090*/  UPLOP3.LUT UP2, UPT, UPT, UPT, UPT, 0x80, 0x8 ;  /* 0x000000000008789c */ /* 0x000fe20003f4f070 */
[----:B------:R-:W-:Y:S01]  /*40a0*/  UMOV UR7, 0x40004040 ;  /* 0x4000404000077882 */ /* 0x000fe20000000000 */
[----:B------:R-:W-:Y:S01]  /*40b0*/  UMOV UR13, 0x80004020 ;  /* 0x80004020000d7882 */ /* 0x000fe20000000000 */
[----:B------:R-:W-:Y:S04]  /*40c0*/  UMOV UR5, 0x40004040 ;  /* 0x4000404000057882 */ /* 0x000fe80000000000 */
[----:B------:R2:W-:Y:S01]  /*40d0*/  UTCHMMA.2CTA gdesc[UR6], gdesc[UR8], tmem[UR16], tmem[UR30], idesc[UR31], UPT ;  /* 0x00ff1e08060075ea */ /* 0x0005e2000ba00010 */
[----:B-1----:R-:W-:Y:S01]  /*40e0*/  UIADD3 UR4, UPT, UPT, UR14, 0x4, URZ ;  /* 0x000000040e047890 */ /* 0x002fe2000fffe0ff */
[C---:B------:R-:W-:Y:S02]  /*40f0*/  @P0 R2UR.BROADCAST UR15, R5.reuse ;  /* 0x00000000050f02ca */ /* 0x040fe400008e0000 */
[----:B------:R-:W-:Y:S01]  /*4100*/  ELECT P0, URZ, PT ;  /* 0x0000000000ff782f */ /* 0x000fe20003800000 */
[----:B------:R-:W-:Y:S02]  /*4110*/  UIADD3 UR10, UPT, UPT, UR10, 0xc0, URZ ;  /* 0x000000c00a0a7890 */ /* 0x000fe4000fffe0ff */
[----:B--2---:R-:W-:Y:S10]  /*4120*/  UIADD3 UR6, UPT, UPT, UR14, 0x6, URZ ;  /* 0x000000060e067890 */ /* 0x004ff4000fffe0ff */
[----:B------:R-:W-:Y:S01]  /*4130*/  @P0 R2UR.BROADCAST UR9, R5 ;  /* 0x00000000050902ca */ /* 0x000fe200008e0000 */
[----:B------:R-:W-:Y:S01]  /*4140*/  UIADD3 UR8, UPT, UPT, UR18, 0x50, URZ ;  /* 0x0000005012087890 */ /* 0x000fe2000fffe0ff */
[----:B------:R1:W-:Y:S11]  /*4150*/  UTCHMMA.2CTA gdesc[UR4], gdesc[UR12], tmem[UR15], tmem[UR28], idesc[UR29], UPT ;  /* 0x00ff1c0c040075ea */ /* 0x0003f6000ba0000f */
[----:B------:R3:W-:Y:S01]  /*4160*/  UTCHMMA.2CTA gdesc[UR6], gdesc[UR10], tmem[UR9], tmem[UR26], idesc[UR27], UPT ;  /* 0x00ff1a0a060075ea */ /* 0x0007e2000ba00009 */
[----:B------:R3:W-:Y:S01]  /*4170*/  UTCBAR.2CTA.MULTICAST [UR8], URZ, UR21 ;  /* 0x000000ff080073e9 */ /* 0x0007e20008200815 */
[----:B-1----:R-:W-:Y:S02]  /*4180*/  UIADD3 UR4, UPT, UPT, UR17, 0x1, URZ ;  /* 0x0000000111047890 */ /* 0x002fe4000fffe0ff */
[----:B------:R-:W-:Y:S02]  /*4190*/  UIADD3 UR5, UPT, UPT, UR17, -0x1, URZ ;  /* 0xffffffff11057890 */ /* 0x000fe4000fffe0ff */
[----:B------:R-:W-:Y:S03]  /*41a0*/  UISETP.GT.U32.AND UP0, UPT, UR4, 0x1, UPT ;  /* 0x000000010400788c */ /* 0x000fe6000bf04070 */
[----:B------:R-:W-:Y:S02]  /*41b0*/  UMOV UR4, UR19 ;  /* 0x0000001300047c82 */ /* 0x000fe40008000000 */
[----:B------:R-:W-:Y:S04]  /*41c0*/  UMOV UR17, UR5 ;  /* 0x0000000500117c82 */ /* 0x000fe80008000000 */
[----:B------:R-:W-:Y:S05]  /*41d0*/  BRA.U UP0, `(.L_x_75) ;  /* 0xfffffffd002c7547 */ /* 0x000fea000b83ffff */
.L_x_72:
[----:B------:R-:W-:-:S09]  /*41e0*/  UIADD3 UR4, UPT, UPT, UR25, 0xf0, URZ ;  /* 0x000000f019047890 */ /* 0x000fd2000fffe0ff */
[----:B------:R2:W-:Y:S01]  /*41f0*/  UTCBAR.2CTA.MULTICAST [UR4], URZ, UR35 ;  /* 0x000000ff040073e9 */ /* 0x0005e20008200823 */
[----:B------:R-:W-:Y:S02]  /*4200*/  NOP ;  /* 0x0000000000007918 */ /* 0x000fe40000000000 */
.L_x_71:
[----:B--2---:R-:W-:Y:S01]  /*4210*/  UIADD3 UR4, UPT, UPT, UR24, 0x1, URZ ;  /* 0x0000000118047890 */ /* 0x004fe2000fffe0ff */
[----:B------:R-:W-:-:S03]  /*4220*/  LOP3.LUT R2, R2, 0x1, RZ, 0x3c, !PT ;  /* 0x0000000102027812 */ /* 0x000fc600078e3cff */
[----:B------:R-:W-:-:S04]  /*4230*/  UISETP.NE.AND UP0, UPT, UR4, 0x2, UPT ;  /* 0x000000020400788c */ /* 0x000fc8000bf05270 */
[----:B------:R-:W-:Y:S02]  /*4240*/  USEL UR5, URZ, 0x1, UP0 ;  /* 0x00000001ff057887 */ /* 0x000fe40008000000 */
[----:B------:R-:W-:-:S04]  /*4250*/  USEL UR24, UR4, URZ, UP0 ;  /* 0x000000ff04187287 */ /* 0x000fc80008000000 */
[----:B------:R-:W-:Y:S01]  /*4260*/  LOP3.LUT R8, R8, UR5, RZ, 0x3c, !PT ;  /* 0x0000000508087c12 */ /* 0x000fe2000f8e3cff */
[----:B------:R-:W-:Y:S07]  /*4270*/  @P3 BRA `(.L_x_76) ;  /* 0xfffffff800983947 */ /* 0x000fee000383ffff */
[----:B---3--:R-:W2:Y:S01]  /*4280*/  S2UR UR8, SR_CgaCtaId ;  /* 0x00000000000879c3 */ /* 0x008ea20000008800 */
[----:B------:R-:W-:Y:S01]  /*4290*/  ELECT P0, URZ, PT ;  /* 0x0000000000ff782f */ /* 0x000fe20003800000 */
[----:B------:R-:W-:Y:S01]  /*42a0*/  HFMA2 R0, -RZ, RZ, 0, 5.9604644775390625e-08 ;  /* 0x00000001ff007431 */ /* 0x000fe200000001ff */
[----:B------:R-:W-:-:S05]  /*42b0*/  UMOV UR4, 0x40 ;  /* 0x0000004000047882 */ /* 0x000fca0000000000 */
[----:B------:R-:W-:Y:S01]  /*42c0*/  UVIRTCOUNT.DEALLOC.SMPOOL 0x80 ;  /* 0x000000800000784c */ /* 0x000fe20000000000 */
[----:B------:R-:W-:Y:S02]  /*42d0*/  UISETP.NE.AND UP0, UPT, UR38, URZ, UPT ;  /* 0x000000ff2600728c */ /* 0x000fe4000bf05270 */
[----:B--2---:R-:W-:-:S09]  /*42e0*/  ULEA UR8, UR8, UR4, 0x18 ;  /* 0x0000000408087291 */ /* 0x004fd2000f8ec0ff */
[----:B------:R2:W-:Y:S01]  /*42f0*/  @P0 STS.U8 [UR8+0x1c], R0 ;  /* 0x00001c00ff000988 */ /* 0x0005e20008000008 */
[----:B------:R-:W-:Y:S05]  /*4300*/  BRA.U UP0, `(.L_x_77) ;  /* 0x0000000100587547 */ /* 0x000fea000b800000 */
[----:B------:R-:W-:Y:S01]  /*4310*/  UIADD3 UR5, UPT, UPT, UR20, 0x100, URZ ;  /* 0x0000010014057890 */ /* 0x000fe2000fffe0ff */
[----:B-1----:R-:W-:-:S03]  /*4320*/  SHF.L.U32 R5, R8, 0x1f, RZ ;  /* 0x0000001f08057819 */ /* 0x002fc600000006ff */
[----:B------:R-:W-:-:S09]  /*4330*/  ULEA UR4, UR24, UR5, 0x3 ;  /* 0x0000000518047291 */ /* 0x000fd2000f8e18ff */
[----:B------:R-:W1:Y:S02]  /*4340*/  SYNCS.PHASECHK.TRANS64.TRYWAIT P0, [UR4], R5 ;  /* 0x00000005ff0075a7 */ /* 0x000e640008001104 */
[----:B-1----:R-:W-:Y:S05]  /*4350*/  @!P0 BRA `(.L_x_78) ;  /* 0x0000004c00388947 */ /* 0x002fea0003800000 */
.L_x_167:
[----:B------:R-:W-:-:S04]  /*4360*/  UIADD3 UR4, UPT, UPT, UR24, 0x1, URZ ;  /* 0x0000000118047890 */ /* 0x000fc8000fffe0ff */
[----:B------:R-:W-:-:S04]  /*4370*/  UISETP.NE.AND UP1, UPT, UR4, 0x2, UPT ;  /* 0x000000020400788c */ /* 0x000fc8000bf25270 */
[----:B------:R-:W-:Y:S02]  /*4380*/  USEL UR6, URZ, 0x1, UP1 ;  /* 0x00000001ff067887 */ /* 0x000fe40008800000 */
[----:B------:R-:W-:-:S04]  /*4390*/  USEL UR4, UR4, URZ, UP1 ;  /* 0x000000ff04047287 */ /* 0x000fc80008800000 */
[----:B------:R-:W-:Y:S01]  /*43a0*/  ULEA UR4, UR4, UR5, 0x3 ;  /* 0x0000000504047291 */ /* 0x000fe2000f8e18ff */
[----:B-1----:R-:W-:-:S04]  /*43b0*/  LOP3.LUT R5, R8, UR6, RZ, 0x3c, !PT ;  /* 0x0000000608057c12 */ /* 0x002fc8000f8e3cff */
[----:B------:R-:W-:Y:S01]  /*43c0*/  SHF.L.U32 R5, R5, 0x1f, RZ ;  /* 0x0000001f05057819 */ /* 0x000fe200000006ff */
[----:B--2---:R-:W-:-:S04]  /*43d0*/  IMAD.U32 R0, RZ, RZ, UR4 ;  /* 0x00000004ff007e24 */ /* 0x004fc8000f8e00ff */
[----:B------:R1:W2:Y:S03]  /*43e0*/  SYNCS.PHASECHK.TRANS64.TRYWAIT P0, [R0+URZ], R5 ;  /* 0x00000005000075a7 */ /* 0x0002a600080011ff */
[----:B--2---:R-:W-:Y:S05]  /*43f0*/  @!P0 NANOSLEEP.SYNCS 0x989680 ;  /* 0x009896800000895d */ /* 0x004fea0003900000 */
[----:B------:R-:W2:Y:S02]  /*4400*/  @!P0 SYNCS.PHASECHK.TRANS64 P0, [R0+URZ], R5 ;  /* 0x00000005000085a7 */ /* 0x000ea400080010ff */
[----:B--2---:R-:W-:Y:S05]  /*4410*/  @P0 BRA `(.L_x_79) ;  /* 0x0000000000200947 */ /* 0x004fea0003800000 */
.L_x_80:
[----:B--2---:R2:W3:Y:S02]  /*4420*/  SYNCS.PHASECHK.TRANS64.TRYWAIT P0, [R0+URZ], R5 ;  /* 0x00000005000075a7 */ /* 0x0044e400080011ff */
[----:B---3--:R-:W-:Y:S05]  /*4430*/  @!P0 NANOSLEEP.SYNCS 0x989680 ;  /* 0x009896800000895d */ /* 0x008fea0003900000 */
[----:B------:R-:W3:Y:S02]  /*4440*/  @!P0 SYNCS.PHASECHK.TRANS64 P0, [R0+URZ], R5 ;  /* 0x00000005000085a7 */ /* 0x000ee400080010ff */
[----:B---3--:R-:W-:Y:S05]  /*4450*/  @!P0 BRA `(.L_x_80) ;  /* 0xfffffffc00f08947 */ /* 0x008fea000383ffff */
[----:B------:R-:W-:Y:S05]  /*4460*/  BRA `(.L_x_79) ;  /* 0x00000000000c7947 */ /* 0x000fea0003800000 */
.L_x_77:
[----:B------:R-:W-:-:S04]  /*4470*/  UIADD3 UR4, UPT, UPT, UR20, 0x110, URZ ;  /* 0x0000011014047890 */ /* 0x000fc8000fffe0ff */
[----:B------:R-:W-:-:S09]  /*4480*/  UPRMT UR4, UR37, 0x654, UR4 ;  /* 0x0000065425047896 */ /* 0x000fd20008000004 */
[----:B------:R-:W-:Y:S03]  /*4490*/  SYNCS.ARRIVE.TRANS64.RED.A1T0 RZ, [UR4], RZ ;  /* 0x000000ffffff79a7 */ /* 0x000fe60008100404 */
.L_x_79:
[----:B-12---:R-:W-:Y:S01]  /*44a0*/  SHF.L.U32 R5, RZ, 0x1f, RZ ;  /* 0x0000001fff057819 */ /* 0x006fe200000006ff */
[----:B------:R-:W-:Y:S01]  /*44b0*/  UIADD3 UR4, UPT, UPT, UR20, 0x110, URZ ;  /* 0x0000011014047890 */ /* 0x000fe2000fffe0ff */
[----:B------:R-:W-:Y:S02]  /*44c0*/  PLOP3.LUT P0, PT, PT, PT, UP0, 0x80, 0x8 ;  /* 0x000000000008781c */ /* 0x000fe40003f0f008 */
[----:B------:R-:W1:Y:S02]  /*44d0*/  SYNCS.PHASECHK.TRANS64.TRYWAIT P1, [UR20+0x110], R5 ;  /* 0x00011005ff0075a7 */ /* 0x000e640008021114 */
[----:B-1----:R-:W-:Y:S09]  /*44e0*/  @!P1 BRA `(.L_x_81) ;  /* 0x0000004800ec9947 */ /* 0x002ff20003800000 */
.L_x_169:
[----:B------:R-:W-:Y:S01]  /*44f0*/  @!UP0 UPRMT UR4, UR37, 0x654, UR4 ;  /* 0x0000065425048896 */ /* 0x000fe20008000004 */
[----:B------:R-:W-:Y:S01]  /*4500*/  LOP3.LUT R2, R3, 0xffff, RZ, 0xc0, !PT ;  /* 0x0000ffff03027812 */ /* 0x000fe200078ec0ff */
[----:B------:R-:W-:Y:S02]  /*4510*/  IMAD.MOV.U32 R3, RZ, RZ, 0xffff ;  /* 0x0000ffffff037424 */ /* 0x000fe400078e00ff */
[----:B-1----:R-:W-:Y:S01]  /*4520*/  IMAD.MOV.U32 R5, RZ, RZ, 0x1 ;  /* 0x00000001ff057424 */ /* 0x002fe200078e00ff */
[----:B------:R-:W-:-:S04]  /*4530*/  SHF.R.U32.HI R2, RZ, 0x5, R2 ;  /* 0x00000005ff027819 */ /* 0x000fc80000011602 */
[----:B------:R-:W-:Y:S01]  /*4540*/  @!P0 SYNCS.ARRIVE.TRANS64.RED.A1T0 RZ, [UR4], RZ ;  /* 0x000000ffffff89a7 */ /* 0x000fe20008100404 */
[----:B------:R-:W-:Y:S01]  /*4550*/  NOP ;  /* 0x0000000000007918 */ /* 0x000fe20000000000 */
[----:B------:R-:W1:Y:S01]  /*4560*/  LDS R0, [UR8+0x14] ;  /* 0x00001408ff007984 */ /* 0x000e620008000800 */
[-C--:B------:R-:W-:Y:S02]  /*4570*/  SHF.L.U32 R3, R3, R2.reuse, RZ ;  /* 0x0000000203037219 */ /* 0x080fe400000006ff */
[----:B------:R-:W-:Y:S02]  /*4580*/  SHF.L.U32 R5, R5, R2, RZ ;  /* 0x0000000205057219 */ /* 0x000fe400000006ff */
[----:B-1----:R-:W-:-:S04]  /*4590*/  LOP3.LUT R0, R0, R3, RZ, 0xc0, !PT ;  /* 0x0000000300007212 */ /* 0x002fc800078ec0ff */
[----:B------:R-:W-:-:S13]  /*45a0*/  ISETP.NE.AND P0, PT, R0, R3, PT ;  /* 0x000000030000720c */ /* 0x000fda0003f05270 */
[----:B------:R-:W-:Y:S05]  /*45b0*/  @P0 BRA `(.L_x_82) ;  /* 0x00000000005c0947 */ /* 0x000fea0003800000 */
[----:B------:R-:W1:Y:S02]  /*45c0*/  LDS R0, [UR8+0x18] ;  /* 0x00001808ff007984 */ /* 0x000e640008000800 */
[----:B-1----:R-:W-:-:S04]  /*45d0*/  LOP3.LUT R0, R0, R5, RZ, 0xc0, !PT ;  /* 0x0000000500007212 */ /* 0x002fc800078ec0ff */
[----:B------:R-:W-:-:S13]  /*45e0*/  ISETP.NE.AND P0, PT, R0, R5, PT ;  /* 0x000000050000720c */ /* 0x000fda0003f05270 */
[----:B------:R-:W-:Y:S05]  /*45f0*/  @P0 BRA `(.L_x_83) ;  /* 0x0000000000400947 */ /* 0x000fea0003800000 */
[----:B------:R-:W-:Y:S01]  /*4600*/  R2UR UR4, R3 ;  /* 0x00000000030472ca */ /* 0x000fe200000e0000 */
[----:B------:R-:W1:Y:S01]  /*4610*/  S2R R2, SR_LANEID ;  /* 0x0000000000027919 */ /* 0x000e620000000000 */
[----:B------:R-:W-:-:S04]  /*4620*/  LOP3.LUT R5, RZ, R5, RZ, 0x33, !PT ;  /* 0x00000005ff057212 */ /* 0x000fc800078e33ff */
[----:B------:R-:W2:Y:S07]  /*4630*/  REDUX UR6, R5 ;  /* 0x00000000050673c4 */ /* 0x000eae0000000000 */
[----:B------:R-:W-:-:S03]  /*4640*/  ULOP3.LUT UR5, URZ, UR4, URZ, 0x33, !UPT ;  /* 0x00000004ff057292 */ /* 0x000fc6000f8e33ff */
[----:B------:R-:W-:Y:S02]  /*4650*/  VOTEU.ANY UR4, UPT, PT ;  /* 0x0000000000047886 */ /* 0x000fe400038e0100 */
[----:B------:R-:W-:Y:S01]  /*4660*/  UFLO.U32 UR4, UR4 ;  /* 0x00000004000472bd */ /* 0x000fe200080e0000 */
[----:B------:R-:W-:-:S04]  /*4670*/  IMAD.U32 R0, RZ, RZ, UR5 ;  /* 0x00000005ff007e24 */ /* 0x000fc8000f8e00ff */
[----:B------:R-:W3:Y:S02]  /*4680*/  REDUX UR7, R0 ;  /* 0x00000000000773c4 */ /* 0x000ee40000000000 */
[----:B------:R1:W-:Y:S02]  /*4690*/  UTCATOMSWS.AND URZ, UR5 ;  /* 0x0000000500ff79e3 */ /* 0x0003e40008000000 */
[----:B-1----:R-:W-:Y:S01]  /*46a0*/  ISETP.EQ.U32.AND P0, PT, R2, UR4, PT ;  /* 0x0000000402007c0c */ /* 0x002fe2000bf02070 */
[----:B--2---:R-:W-:Y:S02]  /*46b0*/  IMAD.U32 R2, RZ, RZ, UR6 ;  /* 0x00000006ff027e24 */ /* 0x004fe4000f8e00ff */
[----:B---3--:R-:W-:-:S10]  /*46c0*/  IMAD.U32 R3, RZ, RZ, UR7 ;  /* 0x00000007ff037e24 */ /* 0x008fd4000f8e00ff */
[----:B------:R1:W-:Y:S04]  /*46d0*/  @P0 ATOMS.AND RZ, [UR8+0x14], R3 ;  /* 0x00001403ffff098c */ /* 0x0003e8000a800008 */
[----:B------:R1:W-:Y:S01]  /*46e0*/  @P0 ATOMS.AND RZ, [UR8+0x18], R2 ;  /* 0x00001802ffff098c */ /* 0x0003e2000a800008 */
[----:B------:R-:W-:Y:S05]  /*46f0*/  BRA `(.L_x_84) ;  /* 0x0000000000147947 */ /* 0x000fea0003800000 */
.L_x_83:
[----:B------:R-:W-:Y:S02]  /*4700*/  MOV R2, 0x4720 ;  /* 0x0000472000027802 */ /* 0x000fe40000000f00 */
[----:B----45:R-:W-:Y:S05]  /*4710*/  CALL.REL.NOINC `($__internal_0_$__cuda_sm10x_tcgen05_guardrail_trap_col_being_dealloced_not_returned_by_alloc) ;  /* 0x0000004c005c7944 */ /* 0x030fea0003c00000 */
[----:B------:R-:W-:Y:S05]  /*4720*/  BRA `(.L_x_84) ;  /* 0x0000000000087947 */ /* 0x000fea0003800000 */
.L_x_82:
[----:B------:R-:W-:Y:S02]  /*4730*/  MOV R2, 0x4750 ;  /* 0x0000475000027802 */ /* 0x000fe40000000f00 */
[----:B----45:R-:W-:Y:S05]  /*4740*/  CALL.REL.NOINC `($__internal_2_$__cuda_sm10x_tcgen05_guardrail_trap_unallocated_columns_being_dealloced) ;  /* 0x0000004c00687944 */ /* 0x030fea0003c00000 */
.L_x_84:
[----:B------:R-:W-:Y:S01]  /*4750*/  NOP ;  /* 0x0000000000007918 */ /* 0x000fe20000000000 */
[----:B------:R-:W-:Y:S05]  /*4760*/  EXIT ;  /* 0x000000000000794d */ /* 0x000fea0003800000 */
.L_x_56:
[----:B------:R-:W-:-:S09]  /*4770*/  UISETP.NE.OR UP0, UPT, UR18, 0x3, !UP3 ;  /* 0x000000031200788c */ /* 0x000fd2000df05670 */
[----:B------:R-:W-:Y:S05]  /*4780*/  BRA.U UP0, `(.L_x_85) ;  /* 0x0000001100447547 */ /* 0x000fea000b800000 */
[----:B------:R-:W2:Y:S01]  /*4790*/  LDCU.64 UR4, c[0x0][0x888] ;  /* 0x00011100ff0477ac */ /* 0x000ea20008000a00 */
[----:B------:R-:W3:Y:S01]  /*47a0*/  S2UR UR6, SR_CgaCtaId ;  /* 0x00000000000679c3 */ /* 0x000ee20000008800 */
[----:B------:R-:W-:Y:S01]  /*47b0*/  HFMA2 R9, -RZ, RZ, 0, 5.9604644775390625e-08 ;  /* 0x00000001ff097431 */ /* 0x000fe200000001ff */
[----:B------:R-:W-:Y:S01]  /*47c0*/  MOV R8, RZ ;  /* 0x000000ff00087202 */ /* 0x000fe20000000f00 */
[----:B------:R-:W4:Y:S01]  /*47d0*/  LDCU UR36, c[0x0][0x370] ;  /* 0x00006e00ff2477ac */ /* 0x000f220008000800 */
[----:B------:R-:W-:Y:S01]  /*47e0*/  HFMA2 R3, -RZ, RZ, 0, 0.0078125 ;  /* 0x00002000ff037431 */ /* 0x000fe200000001ff */
[----:B------:R-:W1:Y:S03]  /*47f0*/  LDCU.128 UR32, c[0x0][0xb10] ;  /* 0x00016200ff2077ac */ /* 0x000e660008000c00 */
[----:B------:R-:W4:Y:S01]  /*4800*/  LDC.64 R10, c[0x0][0x348] ;  /* 0x0000d200ff0a7b82 */ /* 0x000f220000000a00 */
[----:B------:R-:W1:Y:S01]  /*4810*/  LDCU UR29, c[0x0][0x374] ;  /* 0x00006e80ff1d77ac */ /* 0x000e620008000800 */
[----:B------:R-:W4:Y:S01]  /*4820*/  LDCU.64 UR26, c[0x0][0x890] ;  /* 0x00011200ff1a77ac */ /* 0x000f220008000a00 */
[----:B------:R-:W4:Y:S01]  /*4830*/  LDCU UR18, c[0x0][0xb0c] ;  /* 0x00016180ff1277ac */ /* 0x000f220008000800 */
[----:B--2---:R-:W-:Y:S01]  /*4840*/  UISETP.NE.U32.AND UP0, UPT, UR4, URZ, UPT ;  /* 0x000000ff0400728c */ /* 0x004fe2000bf05070 */
[----:B------:R-:W2:Y:S01]  /*4850*/  LDCU UR46, c[0x0][0xb20] ;  /* 0x00016400ff2e77ac */ /* 0x000ea20008000800 */
[----:B------:R-:W2:Y:S01]  /*4860*/  LDCU UR4, c[0x0][0xb30] ;  /* 0x00016600ff0477ac */ /* 0x000ea20008000800 */
[----:B------:R-:W2:Y:S01]  /*4870*/  LDCU.128 UR40, c[0x0][0x980] ;  /* 0x00013000ff2877ac */ /* 0x000ea20008000c00 */
[----:B------:R-:W-:Y:S01]  /*4880*/  UMOV UR24, 0x400 ;  /* 0x0000040000187882 */ /* 0x000fe20000000000 */
[----:B-1----:R-:W-:-:S02]  /*4890*/  UIMAD.WIDE.U32 UR8, UR29, UR35, URZ ;  /* 0x000000231d0872a5 */ /* 0x002fc4000f8e00ff */
[----:B---3--:R-:W-:Y:S02]  /*48a0*/  ULEA UR24, UR6, UR24, 0x18 ;  /* 0x0000001806187291 */ /* 0x008fe4000f8ec0ff */
[----:B----4-:R-:W-:Y:S02]  /*48b0*/  UIMAD.WIDE.U32 UR6, UR36, UR32, URZ ;  /* 0x00000020240672a5 */ /* 0x010fe4000f8e00ff */
[----:B------:R-:W-:Y:S02]  /*48c0*/  UISETP.NE.AND.EX UP5, UPT, UR5, URZ, UPT, UP0 ;  /* 0x000000ff0500728c */ /* 0x000fe4000bfa5300 */
[----:B------:R-:W-:Y:S02]  /*48d0*/  UISETP.NE.U32.AND UP6, UPT, UR26, URZ, UPT ;  /* 0x000000ff1a00728c */ /* 0x000fe4000bfc5070 */
[----:B------:R-:W-:Y:S02]  /*48e0*/  UIADD3 UR37, UPT, UPT, UR24, 0xe8, URZ ;  /* 0x000000e818257890 */ /* 0x000fe4000fffe0ff */
[----:B------:R-:W-:-:S02]  /*48f0*/  UISETP.NE.AND UP0, UPT, UR39, 0x1, UPT ;  /* 0x000000012700788c */ /* 0x000fc4000bf05270 */
[----:B------:R-:W-:Y:S01]  /*4900*/  UISETP.NE.AND UP0, UPT, UR18, 0x1, UPT ;  /* 0x000000011200788c */ /* 0x000fe2000bf05270 */
[----:B------:R-:W-:Y:S01]  /*4910*/  UMOV UR6, UR7 ;  /* 0x0000000700067c82 */ /* 0x000fe20008000000 */
[----:B------:R-:W-:Y:S01]  /*4920*/  UMOV UR38, UR9 ;  /* 0x0000000900267c82 */ /* 0x000fe20008000000 */
[----:B------:R-:W-:Y:S02]  /*4930*/  UISETP.GE.AND UP2, UPT, UR39, 0x1, UPT ;  /* 0x000000012700788c */ /* 0x000fe4000bf46270 */
[----:B------:R-:W-:Y:S01]  /*4940*/  UISETP.NE.AND UP0, UPT, UR34, 0x1, UPT ;  /* 0x000000012200788c */ /* 0x000fe2000bf05270 */
[----:B------:R-:W-:Y:S01]  /*4950*/  UMOV UR25, URZ ;  /* 0x000000ff00197c82 */ /* 0x000fe20008000000 */
[----:B------:R-:W-:Y:S01]  /*4960*/  UPLOP3.LUT UP4, UPT, UPT, UPT, UPT, 0x40, 0x4 ;  /* 0x000000000004789c */ /* 0x000fe20003f8e870 */
[----:B------:R-:W1:Y:S01]  /*4970*/  LDCU.64 UR16, c[0x0][0xb28] ;  /* 0x00016500ff1077ac */ /* 0x000e620008000a00 */
[----:B------:R-:W3:Y:S01]  /*4980*/  LDCU.64 UR30, c[0x0][0x990] ;  /* 0x00013200ff1e77ac */ /* 0x000ee20008000a00 */
[----:B------:R-:W-:-:S02]  /*4990*/  UISETP.NE.AND.EX UP6, UPT, UR27, URZ, UPT, UP6 ;  /* 0x000000ff1b00728c */ /* 0x000fc4000bfc5360 */
[----:B------:R-:W-:Y:S02]  /*49a0*/  UPRMT UR37, URZ, 0x654, UR37 ;  /* 0x00000654ff257896 */ /* 0x000fe40008000025 */
[----:B------:R-:W-:Y:S02]  /*49b0*/  USHF.R.U32.HI UR44, URZ, UR33, UR6 ;  /* 0x00000021ff2c7299 */ /* 0x000fe40008011606 */
[----:B--2---:R-:W-:Y:S02]  /*49c0*/  USHF.R.U32.HI UR38, URZ, UR46, UR38 ;  /* 0x0000002eff267299 */ /* 0x004fe40008011626 */
[----:B------:R-:W-:Y:S02]  /*49d0*/  UISETP.NE.AND UP3, UPT, UR4, 0x1, UPT ;  /* 0x000000010400788c */ /* 0x000fe4000bf65270 */
[----:B------:R-:W-:Y:S02]  /*49e0*/  UISETP.NE.AND UP2, UPT, UR40, 0x1, UPT ;  /* 0x000000012800788c */ /* 0x000fe4000bf45270 */
[----:B------:R-:W-:-:S11]  /*49f0*/  UISETP.NE.AND UP0, UPT, UR43, 0x1, UPT ;  /* 0x000000012b00788c */ /* 0x000fd6000bf05270 */
.L_x_94:
[----:B------:R-:W-:Y:S04]  /*4a00*/  SHF.L.U32 R5, R8, 0x1f, RZ ;  /* 0x0000001f08057819 */ /* 0x000fe800000006ff */
[----:B--2---:R-:W2:Y:S02]  /*4a10*/  SYNCS.PHASECHK.TRANS64.TRYWAIT P0, [UR24+0xe0], R5 ;  /* 0x0000e005ff0075a7 */ /* 0x004ea40008001118 */
[----:B--2---:R-:W-:Y:S05]  /*4a20*/  @!P0 BRA `(.L_x_86) ;  /* 0x0000004400b48947 */ /* 0x004fea0003800000 */
.L_x_171:
[----:B--2---:R-:W2:Y:S01]  /*4a30*/  LDS.128 R4, [UR24+0x120] ;  /* 0x00012018ff047984 */ /* 0x004ea20008000c00 */
[----:B------:R-:W-:Y:S01]  /*4a40*/  UISETP.GE.AND UP0, UPT, UR39, 0x1, UPT ;  /* 0x000000012700788c */ /* 0x000fe2000bf06270 */
[----:B------:R-:W-:Y:S01]  /*4a50*/  @!PT LDS RZ, [RZ] ;  /* 0x00000000fffff984 */ /* 0x000fe20000000800 */
[----:B------:R-:W-:Y:S01]  /*4a60*/  @!PT LDS RZ, [RZ] ;  /* 0x00000000fffff984 */ /* 0x000fe20000000800 */
[----:B------:R-:W-:Y:S01]  /*4a70*/  @!PT LDS RZ, [RZ] ;  /* 0x00000000fffff984 */ /* 0x000fe20000000800 */
[----:B------:R-:W-:Y:S01]  /*4a80*/  @!PT LDS RZ, [RZ] ;  /* 0x00000000fffff984 */ /* 0x000fe20000000800 */
[----:B------:R4:W-:Y:S06]  /*4a90*/  MEMBAR.ALL.CTA ;  /* 0x0000000000007992 */ /* 0x0009ec0000008000 */
[----:B----4-:R-:W4:Y:S02]  /*4aa0*/  FENCE.VIEW.ASYNC.S ;  /* 0x00000000000073c6 */ /* 0x010f240000000000 */
[----:B----4-:R-:W-:Y:S01]  /*4ab0*/  SYNCS.ARRIVE.TRANS64.RED.A1T0 RZ, [UR37], RZ ;  /* 0x000000ffffff79a7 */ /* 0x010fe20008100425 */
[----:B--2---:R-:W-:Y:S11]  /*4ac0*/  LOP3.LUT P0, RZ, R6, 0x1, RZ, 0xc0, !PT ;  /* 0x0000000106ff7812 */ /* 0x004ff6000780c0ff */
[----:B------:R-:W-:Y:S02]  /*4ad0*/  @!UPT UIADD3 URZ, UPT, UPT, URZ, URZ, URZ ;  /* 0x000000fffffff290 */ /* 0x000fe4000fffe0ff */
[----:B------:R-:W-:Y:S01]  /*4ae0*/  VOTEU.ANY UP2, P0 ;  /* 0x0000000000ff7886 */ /* 0x000fe20000040100 */
[----:B------:R-:W-:Y:S11]  /*4af0*/  PLOP3.LUT P0, PT, PT, PT, UP2, 0x80, 0x8 ;  /* 0x000000000008781c */ /* 0x000ff60003f0f028 */
[----:B------:R-:W-:Y:S02]  /*4b00*/  @!UPT UIADD3 URZ, UPT, UPT, URZ, URZ, URZ ;  /* 0x000000fffffff290 */ /* 0x000fe4000fffe0ff */
[----:B------:R-:W-:Y:S02]  /*4b10*/  @P0 MOV R2, R4 ;  /* 0x0000000400020202 */ /* 0x000fe40000000f00 */
[----:B------:R-:W-:Y:S02]  /*4b20*/  @P0 LOP3.LUT R0, R5, 0xffff, RZ, 0xc0, !PT ;  /* 0x0000ffff05000812 */ /* 0x000fe400078ec0ff */
[----:B------:R-:W-:Y:S02]  /*4b30*/  @P0 R2UR UR5, R2 ;  /* 0x00000000020502ca */ /* 0x000fe400000e0000 */
[----:B------:R-:W-:Y:S11]  /*4b40*/  @P0 R2UR UR4, R0 ;  /* 0x00000000000402ca */ /* 0x000ff600000e0000 */
[----:B------:R-:W-:Y:S02]  /*4b50*/  @UP2 UMOV UR15, UR5 ;  /* 0x00000005000f2c82 */ /* 0x000fe40008000000 */
[----:B------:R-:W-:Y:S01]  /*4b60*/  @UP2 UMOV UR14, UR4 ;  /* 0x00000004000e2c82 */ /* 0x000fe20008000000 */
[----:B------:R-:W-:Y:S05]  /*4b70*/  BRA.U !UP0, `(.L_x_87) ;  /* 0x0000000108c07547 */ /* 0x000fea000b800000 */
[----:B------:R-:W-:Y:S02]  /*4b80*/  UIMAD.WIDE.U32 UR8, UR14, UR35, URZ ;  /* 0x000000230e0872a5 */ /* 0x000fe4000f8e00ff */
[----:B------:R-:W-:Y:S02]  /*4b90*/  UP2UR UR19, UPR, URZ, 0x4 ;  /* 0x00000004ff137883 */ /* 0x000fe40008000000 */
[----:B------:R-:W-:Y:S02]  /*4ba0*/  UISETP.NE.AND UP2, UPT, UR34, 0x1, UPT ;  /* 0x000000012200788c */ /* 0x000fe4000bf45270 */
[----:B------:R-:W-:Y:S02]  /*4bb0*/  UIMAD.WIDE.U32 UR10, UR15, UR32, URZ ;  /* 0x000000200f0a72a5 */ /* 0x000fe4000f8e00ff */
[----:B------:R-:W-:Y:S02]  /*4bc0*/  USEL UR4, UR29, UR38, !UP2 ;  /* 0x000000261d047287 */ /* 0x000fe4000d000000 */
[----:B------:R-:W-:Y:S02]  /*4bd0*/  UISETP.NE.AND UP0, UPT, UR18, 0x1, UPT ;  /* 0x000000011200788c */ /* 0x000fe4000bf05270 */
[----:B------:R-:W-:Y:S02]  /*4be0*/  UP2UR UR22, UPR, URZ, 0x2 ;  /* 0x00000002ff167883 */ /* 0x000fe40008000000 */
[----:B------:R-:W-:Y:S02]  /*4bf0*/  UISETP.NE.AND UP1, UPT, UR39, 0x1, UPT ;  /* 0x000000012700788c */ /* 0x000fe4000bf25270 */
[----:B-1----:R-:W-:Y:S02]  /*4c00*/  UIMAD.WIDE.U32 UR12, UR4, UR16, URZ ;  /* 0x00000010040c72a5 */ /* 0x002fe4000f8e00ff */
[----:B------:R-:W-:Y:S01]  /*4c10*/  USEL UR7, UR36, UR44, !UP0 ;  /* 0x0000002c24077287 */ /* 0x000fe2000c000000 */
[----:B------:R-:W-:Y:S02]  /*4c20*/  UMOV UR5, UR9 ;  /* 0x0000000900057c82 */ /* 0x000fe40008000000 */
[----:B------:R-:W-:Y:S02]  /*4c30*/  USHF.R.U32.HI UR6, URZ, UR46, UR5 ;  /* 0x0000002eff067299 */ /* 0x000fe40008011605 */
[----:B------:R-:W-:Y:S02]  /*4c40*/  UIMAD.WIDE.U32 UR20, UR7, UR16, URZ ;  /* 0x00000010071472a5 */ /* 0x000fe4000f8e00ff */
[----:B------:R-:W-:Y:S02]  /*4c50*/  USEL UR6, UR14, UR6, !UP2 ;  /* 0x000000060e067287 */ /* 0x000fe4000d000000 */
[----:B------:R-:W-:Y:S01]  /*4c60*/  UISETP.NE.AND UP2, UPT, UR19, URZ, UPT ;  /* 0x000000ff1300728c */ /* 0x000fe2000bf45270 */
[----:B------:R-:W-:Y:S01]  /*4c70*/  UMOV UR5, UR11 ;  /* 0x0000000b00057c82 */ /* 0x000fe20008000000 */
[----:B------:R-:W-:Y:S02]  /*4c80*/  UIMAD.WIDE.U32 UR10, UR6, UR16, URZ ;  /* 0x00000010060a72a5 */ /* 0x000fe4000f8e00ff */
[----:B------:R-:W-:Y:S03]  /*4c90*/  USHF.R.U32.HI UR8, URZ, UR33, UR5 ;  /* 0x00000021ff087299 */ /* 0x000fe60008011605 */
[----:B------:R-:W-:Y:S02]  /*4ca0*/  UMOV UR5, UR13 ;  /* 0x0000000d00057c82 */ /* 0x000fe40008000000 */
[----:B------:R-:W-:Y:S03]  /*4cb0*/  @UP1 USHF.R.U32.HI UR4, URZ, UR17, UR5 ;  /* 0x00000011ff041299 */ /* 0x000fe60008011605 */
[----:B------:R-:W-:Y:S01]  /*4cc0*/  UMOV UR5, UR21 ;  /* 0x0000001500057c82 */ /* 0x000fe20008000000 */
[----:B------:R-:W-:Y:S02]  /*4cd0*/  UIMAD UR4, UR39, UR4, URZ ;  /* 0x00000004270472a4 */ /* 0x000fe4000f8e02ff */
[----:B------:R-:W-:Y:S02]  /*4ce0*/  @UP1 USHF.R.U32.HI UR7, URZ, UR17, UR5 ;  /* 0x00000011ff071299 */ /* 0x000fe40008011605 */
[----:B------:R-:W-:Y:S02]  /*4cf0*/  USEL UR5, UR15, UR8, !UP0 ;  /* 0x000000080f057287 */ /* 0x000fe4000c000000 */
[----:B------:R-:W-:Y:S02]  /*4d00*/  UIMAD UR8, UR39, UR7, URZ ;  /* 0x00000007270872a4 */ /* 0x000fe4000f8e02ff */
[----:B------:R-:W-:Y:S03]  /*4d10*/  UISETP.GE.AND UP0, UPT, UR6, UR4, UPT ;  /* 0x000000040600728c */ /* 0x000fe6000bf06270 */
[----:B------:R-:W-:Y:S01]  /*4d20*/  UMOV UR4, UR11 ;  /* 0x0000000b00047c82 */ /* 0x000fe20008000000 */
[----:B------:R-:W-:Y:S02]  /*4d30*/  UISETP.GE.OR UP0, UPT, UR5, UR8, UP0 ;  /* 0x000000080500728c */ /* 0x000fe40008706670 */
[----:B------:R-:W-:Y:S02]  /*4d40*/  USHF.R.U32.HI UR4, URZ, UR17, UR4 ;  /* 0x00000011ff047299 */ /* 0x000fe40008011604 */
[----:B------:R-:W-:Y:S02]  /*4d50*/  UIMAD.WIDE.U32 UR8, UR5, UR16, URZ ;  /* 0x00000010050872a5 */ /* 0x000fe4000f8e00ff */
[----:B------:R-:W-:Y:S04]  /*4d60*/  USEL UR10, UR6, UR4, !UP1 ;  /* 0x00000004060a7287 */ /* 0x000fe8000c800000 */
[----:B------:R-:W-:Y:S01]  /*4d70*/  UIADD3 UR11, UPT, UPT, -UR10, URZ, URZ ;  /* 0x000000ff0a0b7290 */ /* 0x000fe2000fffe1ff */
[----:B------:R-:W-:Y:S02]  /*4d80*/  @!UP0 UMOV UR4, UR9 ;  /* 0x0000000900048c82 */ /* 0x000fe40008000000 */
[----:B------:R-:W-:Y:S02]  /*4d90*/  @!UP0 USHF.R.U32.HI UR4, URZ, UR17, UR4 ;  /* 0x00000011ff048299 */ /* 0x000fe40008011604 */
[----:B------:R-:W-:Y:S02]  /*4da0*/  UIMAD UR8, UR39, UR11, UR6 ;  /* 0x0000000b270872a4 */ /* 0x000fe4000f8e0206 */
[----:B------:R-:W-:Y:S02]  /*4db0*/  @!UP0 USEL UR4, UR5, UR4, !UP1 ;  /* 0x0000000405048287 */ /* 0x000fe4000c800000 */
[----:B------:R-:W-:Y:S02]  /*4dc0*/  UISETP.NE.AND UP1, UPT, UR22, URZ, UPT ;  /* 0x000000ff1600728c */ /* 0x000fe4000bf25270 */
[----:B------:R-:W-:Y:S02]  /*4dd0*/  @!UP0 UIMAD UR8, UR7, UR8, UR4 ;  /* 0x00000008070882a4 */ /* 0x000fe4000f8e0204 */
[----:B------:R-:W-:Y:S02]  /*4de0*/  @!UP0 UIADD3 UR9, UPT, UPT, UR10, -UR4, URZ ;  /* 0x800000040a098290 */ /* 0x000fe4000fffe0ff */
[----:B------:R-:W-:Y:S02]  /*4df0*/  UIADD3 UR4, UPT, UPT, -UR5, URZ, URZ ;  /* 0x000000ff05047290 */ /* 0x000fe4000fffe1ff */
[----:B------:R-:W-:Y:S02]  /*4e00*/  UIADD3 UR7, UPT, UPT, -UR6, URZ, URZ ;  /* 0x000000ff06077290 */ /* 0x000fe4000fffe1ff */
[----:B------:R-:W-:Y:S02]  /*4e10*/  @!UP0 UIMAD UR6, UR9, UR39, UR5 ;  /* 0x00000027090682a4 */ /* 0x000fe4000f8e0205 */
[----:B------:R-:W-:Y:S02]  /*4e20*/  UIMAD UR15, UR18, UR4, UR15 ;  /* 0x00000004120f72a4 */ /* 0x000fe4000f8e020f */
[----:B------:R-:W-:Y:S01]  /*4e30*/  UIMAD UR4, UR34, UR7, UR14 ;  /* 0x00000007220472a4 */ /* 0x000fe2000f8e020e */
[----:B------:R-:W-:Y:S02]  /*4e40*/  @!UP0 UMOV UR5, UR8 ;  /* 0x0000000800058c82 */ /* 0x000fe40008000000 */
[----:B------:R-:W-:Y:S02]  /*4e50*/  UIMAD UR15, UR5, UR18, UR15 ;  /* 0x00000012050f72a4 */ /* 0x000fe4000f8e020f */
[----:B------:R-:W-:Y:S11]  /*4e60*/  UIMAD UR14, UR6, UR34, UR4 ;  /* 0x00000022060e72a4 */ /* 0x000ff6000f8e0204 */
[----:B------:R-:W-:Y:S01]  /*4e70*/  @!UPT UIADD3 URZ, UPT, UPT, URZ, URZ, URZ ;  /* 0x000000fffffff290 */ /* 0x000fe2000fffe0ff */
.L_x_87:
[----:B------:R-:W2:Y:S01]  /*4e80*/  @!UP3 LDCU.128 UR20, c[0x0][0xb10] ;  /* 0x00016200ff14b7ac */ /* 0x000ea20008000c00 */
[----:B------:R-:W-:Y:S04]  /*4e90*/  ISETP.NE.U32.AND P1, PT, RZ, UR26, PT ;  /* 0x0000001aff007c0c */ /* 0x000fe8000bf25070 */
[----:B------:R-:W-:Y:S01]  /*4ea0*/  ISETP.NE.AND.EX P1, PT, RZ, UR27, PT, P1 ;  /* 0x0000001bff007c0c */ /* 0x000fe2000bf25310 */
[----:B------:R-:W4:Y:S01]  /*4eb0*/  @!UP3 LDCU UR5, c[0x0][0xb0c] ;  /* 0x00016180ff05b7ac */ /* 0x000f220008000800 */
[----:B------:R-:W-:Y:S02]  /*4ec0*/  USHF.L.U32 UR10, UR28, 0x6, URZ ;  /* 0x000000061c0a7899 */ /* 0x000fe400080006ff */
[----:B--2---:R-:W-:Y:S07]  /*4ed0*/  UIMAD.WIDE.U32 UR6, UR15, UR20, URZ ;  /* 0x000000140f0672a5 */ /* 0x004fee000f8e00ff */
[----:B------:R-:W-:Y:S01]  /*4ee0*/  @!UP3 UMOV UR4, UR7 ;  /* 0x000000070004bc82 */ /* 0x000fe20008000000 */
[----:B----4-:R-:W-:Y:S02]  /*4ef0*/  @!UP3 UISETP.NE.AND UP0, UPT, UR5, 0x1, UPT ;  /* 0x000000010500b88c */ /* 0x010fe4000bf05270 */
[----:B------:R-:W-:Y:S02]  /*4f00*/  @!UP3 USHF.R.U32.HI UR4, URZ, UR21, UR4 ;  /* 0x00000015ff04b299 */ /* 0x000fe40008011604 */
[----:B------:R-:W-:Y:S02]  /*4f10*/  UIMAD.WIDE.U32 UR6, UR14, UR23, URZ ;  /* 0x000000170e0672a5 */ /* 0x000fe4000f8e00ff */
[----:B------:R-:W-:Y:S02]  /*4f20*/  @!UP3 USEL UR8, UR15, UR4, !UP0 ;  /* 0x000000040f08b287 */ /* 0x000fe4000c000000 */
[----:B------:R-:W-:Y:S03]  /*4f30*/  @!UP3 UISETP.NE.AND UP0, UPT, UR22, 0x1, UPT ;  /* 0x000000011600b88c */ /* 0x000fe6000bf05270 */
[----:B------:R-:W-:Y:S02]  /*4f40*/  @!UP3 UMOV UR6, UR7 ;  /* 0x000000070006bc82 */ /* 0x000fe40008000000 */
[----:B------:R-:W2:Y:S02]  /*4f50*/  @!UP3 LDCU UR4, c[0x0][0xb20] ;  /* 0x00016400ff04b7ac */ /* 0x000ea40008000800 */
[----:B--2---:R-:W-:Y:S04]  /*4f60*/  @!UP3 USHF.R.U32.HI UR6, URZ, UR4, UR6 ;  /* 0x00000004ff06b299 */ /* 0x004fe80008011606 */
[----:B------:R-:W-:Y:S04]  /*4f70*/  @!UP3 USEL UR6, UR14, UR6, !UP0 ;  /* 0x000000060e06b287 */ /* 0x000fe8000c000000 */
[----:B------:R-:W-:Y:S02]  /*4f80*/  @!UP3 UIADD3 UR4, UPT, UPT, -UR8, UR6, URZ ;  /* 0x000000060804b290 */ /* 0x000fe4000fffe1ff */
[----:B------:R-:W-:Y:S02]  /*4f90*/  @!UP3 UIADD3 UR6, UPT, UPT, UR8, -UR6, URZ ;  /* 0x800000060806b290 */ /* 0x000fe4000fffe0ff */
[----:B------:R-:W-:Y:S02]  /*4fa0*/  @!UP3 UIMAD UR15, UR4, UR5, UR15 ;  /* 0x00000005040fb2a4 */ /* 0x000fe4000f8e020f */
[----:B------:R-:W-:Y:S01]  /*4fb0*/  @!UP3 UIMAD UR14, UR6, UR22, UR14 ;  /* 0x00000016060eb2a4 */ /* 0x000fe2000f8e020e */
[----:B------:R-:W-:Y:S11]  /*4fc0*/  BRA.U UP4, `(.L_x_88) ;  /* 0x0000000104107547 */ /* 0x000ff6000b800000 */
[----:B------:R-:W-:Y:S04]  /*4fd0*/  MOV R0, UR45 ;  /* 0x0000002d00007c02 */ /* 0x000fe80008000f00 */
[----:B------:R-:W-:Y:S04]  /*4fe0*/  SHF.L.U32 R13, R0, 0x1f, RZ ;  /* 0x0000001f000d7819 */ /* 0x000fe800000006ff */
[----:B------:R-:W2:Y:S02]  /*4ff0*/  SYNCS.PHASECHK.TRANS64.TRYWAIT P2, [UR24+0xd8], R13 ;  /* 0x0000d80dff0075a7 */ /* 0x000ea40008041118 */
[----:B--2---:R-:W-:Y:S05]  /*5000*/  @!P2 BRA `(.L_x_89) ;  /* 0x000000400054a947 */ /* 0x004fea0003800000 */
.L_x_88:
[----:B------:R-:W-:Y:S05]  /*5010*/  BRA.U !UP6, `(.L_x_90) ;  /* 0x000000010e387547 */ /* 0x000fea000b800000 */
[----:B------:R-:W-:Y:S01]  /*5020*/  UPLOP3.LUT UP1, UPT, UPT, UPT, UP5, 0x80, 0x8 ;  /* 0x000000000008789c */ /* 0x000fe20003f2f050 */
[----:B--2---:R-:W-:Y:S01]  /*5030*/  HFMA2 R0, -RZ, RZ, 0, 5.9604644775390625e-08 ;  /* 0x00000001ff007431 */ /* 0x004fe200000001ff */
[----:B------:R-:W2:Y:S01]  /*5040*/  LDCU.64 UR8, c[0x0][0x358] ;  /* 0x00006b00ff0877ac */ /* 0x000ea20008000a00 */
[----:B------:R-:W-:Y:S03]  /*5050*/  IMAD.MOV.U32 R87, RZ, RZ, 0x1 ;  /* 0x00000001ff577424 */ /* 0x000fe600078e00ff */
[----:B------:R-:W-:Y:S05]  /*5060*/  PLOP3.LUT P2, PT, PT, PT, UP1, 0x80, 0x8 ;  /* 0x000000000008781c */ /* 0x000fea0003f4f018 */
[----:B------:R-:W4:Y:S01]  /*5070*/  @UP1 LDCU.64 UR4, c[0x0][0x888] ;  /* 0x00011100ff0417ac */ /* 0x000f220008000a00 */
[----:B------:R-:W-:Y:S07]  /*5080*/  @UP1 UIMAD UR6, UR53, UR26, URZ ;  /* 0x0000001a350612a4 */ /* 0x000fee000f8e02ff */
[----:B------:R-:W-:Y:S01]  /*5090*/  @!P2 PRMT R87, R0, 0x7610, R87 ;  /* 0x000076100057a816 */ /* 0x000fe20000000057 */
[----:B----4-:R-:W-:Y:S06]  /*50a0*/  @UP1 UIMAD.WIDE UR4, UR6, 0x4, UR4 ;  /* 0x00000004060418a5 */ /* 0x010fec000f8e0204 */
[----:B------:R-:W-:Y:S01]  /*50b0*/  IMAD.U32 R12, RZ, RZ, UR4 ;  /* 0x00000004ff0c7e24 */ /* 0x000fe2000f8e00ff */
[----:B------:R-:W-:Y:S04]  /*50c0*/  MOV R13, UR5 ;  /* 0x00000005000d7c02 */ /* 0x000fe80008000f00 */
[----:B------:R-:W4:Y:S01]  /*50d0*/  @!UP1 LDCU UR4, c[0x0][0x880] ;  /* 0x00011000ff0497ac */ /* 0x000f220008000800 */
[----:B--2--5:R2:W5:Y:S02]  /*50e0*/  @P2 LDG.E R41, desc[UR8][R12.64] ;  /* 0x000000080c292981 */ /* 0x024564000c1e1900 */
[----:B--2-4-:R-:W-:Y:S07]  /*50f0*/  @!P2 IMAD.U32 R41, RZ, RZ, UR4 ;  /* 0x00000004ff29ae24 */ /* 0x014fee000f8e00ff */
.L_x_90:
[----:B-----5:R-:W-:Y:S01]  /*5100*/  @!P1 FSETP.EQ.AND P3, PT, R41, RZ, PT ;  /* 0x000000ff2900920b */ /* 0x020fe20003f62000 */
[----:B------:R-:W-:Y:S01]  /*5110*/  @!UPT UIADD3 URZ, UPT, UPT, URZ, URZ, URZ ;  /* 0x000000fffffff290 */ /* 0x000fe2000fffe0ff */
[----:B------:R-:W-:Y:S11]  /*5120*/  @!P1 BRA `(.L_x_91) ;  /* 0x0000000000149947 */ /* 0x000ff60003800000 */
[----:B------:R-:W-:Y:S02]  /*5130*/  LOP3.LUT P1, RZ, R87, 0xff, RZ, 0xc0, !PT ;  /* 0x000000ff57ff7812 */ /* 0x000fe4000782c0ff */
[----:B------:R-:W-:Y:S04]  /*5140*/  PLOP3.LUT P3, PT, PT, PT, UP1, 0x80, 0x8 ;  /* 0x000000000008781c */ /* 0x000fe80003f6f018 */
[----:B------:R-:W-:Y:S07]  /*5150*/  PLOP3.LUT P3, PT, P3, PT, PT, 0x8, 0x80 ;  /* 0x000000000080781c */ /* 0x000fee0001f6e170 */
[----:B------:R-:W-:Y:S11]  /*5160*/  @P1 FSETP.EQ.AND P3, PT, R41, RZ, PT ;  /* 0x000000ff2900120b */ /* 0x000ff60003f62000 */
[----:B------:R-:W-:Y:S02]  /*5170*/  @!UPT UIADD3 URZ, UPT, UPT, URZ, URZ, URZ ;  /* 0x000000fffffff290 */ /* 0x000fe4000fffe0ff */
.L_x_91:
[----:B------:R-:W-:Y:S01]  /*5180*/  ULEA UR4, UR25, UR24, 0x3 ;  /* 0x0000001819047291 */ /* 0x000fe2000f8e18ff */
[----:B--2---:R-:W-:Y:S01]  /*5190*/  SHF.L.U32 R13, R9, 0x1f, RZ ;  /* 0x0000001f090d7819 */ /* 0x004fe200000006ff */
[----:B------:R-:W-:Y:S02]  /*51a0*/  USHF.L.U32 UR11, UR52, 0x7, URZ ;  /* 0x00000007340b7899 */ /* 0x000fe400080006ff */
[----:B------:R-:W-:Y:S02]  /*51b0*/  UISETP.NE.AND UP0, UPT, UR40, 0x1, UPT ;  /* 0x000000012800788c */ /* 0x000fe4000bf05270 */
[----:B------:R-:W-:Y:S01]  /*51c0*/  UIMAD.WIDE.U32 UR6, UR11, UR41, URZ ;  /* 0x000000290b0672a5 */ /* 0x000fe2000f8e00ff */
[----:B------:R-:W-:Y:S02]  /*51d0*/  ELECT P2, URZ, PT ;  /* 0x0000000000ff782f */ /* 0x000fe40003840000 */
[----:B------:R-:W2:Y:S02]  /*51e0*/  SYNCS.PHASECHK.TRANS64.TRYWAIT P1, [UR4+0xb8], R13 ;  /* 0x0000b80dff0075a7 */ /* 0x000ea40008021104 */
[----:B------:R-:W-:Y:S02]  /*51f0*/  PLOP3.LUT P2, PT, P3, P2, PT, 0xf2, 0x2f ;  /* 0x00000000002f781c */ /* 0x000fe40001f45e72 */
[----:B------:R-:W-:Y:S02]  /*5200*/  UMOV UR5, UR7 ;  /* 0x0000000700057c82 */ /* 0x000fe40008000000 */
[----:B------:R-:W-:Y:S04]  /*5210*/  USHF.R.U32.HI UR5, URZ, UR42, UR5 ;  /* 0x0000002aff057299 */ /* 0x000fe80008011605 */
[----:B------:R-:W-:Y:S02]  /*5220*/  USEL UR12, UR11, UR5, !UP0 ;  /* 0x000000050b0c7287 */ /* 0x000fe4000c000000 */
[----:B------:R-:W-:Y:S02]  /*5230*/  UISETP.NE.AND UP0, UPT, UR43, 0x1, UPT ;  /* 0x000000012b00788c */ /* 0x000fe4000bf05270 */
[----:B---3--:R-:W-:Y:S07]  /*5240*/  UIMAD.WIDE.U32 UR6, UR12, UR30, URZ ;  /* 0x0000001e0c0672a5 */ /* 0x008fee000f8e00ff */
[----:B------:R-:W-:Y:S02]  /*5250*/  UMOV UR5, UR7 ;  /* 0x0000000700057c82 */ /* 0x000fe40008000000 */
[----:B------:R-:W-:Y:S04]  /*5260*/  USHF.R.U32.HI UR5, URZ, UR31, UR5 ;  /* 0x0000001fff057299 */ /* 0x000fe80008011605 */
[----:B------:R-:W-:Y:S02]  /*5270*/  USEL UR13, UR12, UR5, !UP0 ;  /* 0x000000050c0d7287 */ /* 0x000fe4000c000000 */
[----:B------:R-:W-:Y:S02]  /*5280*/  UIADD3 UR5, UPT, UPT, -UR12, URZ, URZ ;  /* 0x000000ff0c057290 */ /* 0x000fe4000fffe1ff */
[----:B------:R-:W-:Y:S02]  /*5290*/  UIADD3 UR6, UPT, UPT, -UR13, URZ, URZ ;  /* 0x000000ff0d067290 */ /* 0x000fe4000fffe1ff */
[----:B------:R-:W-:Y:S02]  /*52a0*/  UIMAD UR11, UR40, UR5, UR11 ;  /* 0x00000005280b72a4 */ /* 0x000fe4000f8e020b */
[----:B------:R-:W-:Y:S01]  /*52b0*/  UIMAD UR12, UR43, UR6, UR12 ;  /* 0x000000062b0c72a4 */ /* 0x000fe2000f8e020c */
[----:B--2---:R-:W-:Y:S11]  /*52c0*/  @!P1 BRA `(.L_x_92) ;  /* 0x0000003c00bc9947 */ /* 0x004ff60003800000 */
.L_x_174:
[----:B------:R-:W3:Y:S01]  /*52d0*/  S2UR UR23, SR_CgaCtaId ;  /* 0x00000000001779c3 */ /* 0x000ee20000008800 */
[----:B------:R-:W-:Y:S01]  /*52e0*/  VOTEU.ALL UP0, P2 ;  /* 0x0000000000ff7886 */ /* 0x000fe20001000000 */
[----:B------:R-:W-:Y:S01]  /*52f0*/  @!P2 IADD3 R2, P1, PT, R10, 0x580, RZ ;  /* 0x000005800a02a810 */ /* 0x000fe20007f3e0ff */
[----:B------:R-:W-:Y:S01]  /*5300*/  UIADD3 UR9, UPT, UPT, UR4, 0xa0, URZ ;  /* 0x000000a004097890 */ /* 0x000fe2000fffe0ff */
[----:B------:R-:W-:Y:S02]  /*5310*/  @P0 SHF.R.U32.HI R4, RZ, 0x10, R5 ;  /* 0x00000010ff040819 */ /* 0x000fe40000011605 */
[----:B------:R-:W-:Y:S01]  /*5320*/  @!UP0 ULEA UR5, UR25, UR24, 0xd ;  /* 0x0000001819058291 */ /* 0x000fe2000f8e68ff */
[----:B--2---:R-:W-:Y:S01]  /*5330*/  @!P2 IMAD.X R0, RZ, RZ, R11, P1 ;  /* 0x000000ffff00a224 */ /* 0x004fe200008e060b */
[----:B------:R-:W-:Y:S01]  /*5340*/  @!P2 R2UR UR7, R2 ;  /* 0x000000000207a2ca */ /* 0x000fe200000e0000 */
[----:B------:R-:W-:Y:S01]  /*5350*/  @!UP0 UPRMT UR6, URZ, 0x40, URZ ;  /* 0x00000040ff068896 */ /* 0x000fe200080000ff */
[----:B------:R-:W-:Y:S01]  /*5360*/  @P0 R2UR UR53, R4 ;  /* 0x00000000043502ca */ /* 0x000fe200000e0000 */
[----:B------:R-:W-:Y:S02]  /*5370*/  @!UP0 UIADD3 UR8, UPT, UPT, UR5, 0x200, URZ ;  /* 0x0000020005088890 */ /* 0x000fe4000fffe0ff */
[----:B------:R-:W-:Y:S01]  /*5380*/  @!P2 R2UR UR5, R0 ;  /* 0x000000000005a2ca */ /* 0x000fe200000e0000 */
[----:B------:R-:W-:Y:S01]  /*5390*/  @!UP0 UPRMT UR19, UR6, 0x5410, URZ ;  /* 0x0000541006138896 */ /* 0x000fe200080000ff */
[----:B------:R-:W-:Y:S01]  /*53a0*/  @!P2 IMAD.MOV.U32 R0, RZ, RZ, 0x2000 ;  /* 0x00002000ff00a424 */ /* 0x000fe200078e00ff */
[----:B------:R-:W-:Y:S04]  /*53b0*/  UIADD3 UR6, UPT, UPT, UR25, 0x1, URZ ;  /* 0x0000000119067890 */ /* 0x000fe8000fffe0ff */
[----:B------:R-:W-:Y:S01]  /*53c0*/  UISETP.NE.AND UP0, UPT, UR6, 0x3, UPT ;  /* 0x000000030600788c */ /* 0x000fe2000bf05270 */
[----:B------:R-:W-:Y:S03]  /*53d0*/  IMAD.U32 R14, RZ, RZ, UR7 ;  /* 0x00000007ff0e7e24 */ /* 0x000fe6000f8e00ff */
[----:B------:R-:W-:Y:S02]  /*53e0*/  USEL UR6, UR6, URZ, UP0 ;  /* 0x000000ff06067287 */ /* 0x000fe40008000000 */
[----:B------:R-:W-:Y:S01]  /*53f0*/  IMAD.U32 R15, RZ, RZ, UR5 ;  /* 0x00000005ff0f7e24 */ /* 0x000fe2000f8e00ff */
[----:B------:R-:W-:Y:S01]  /*5400*/  @!P2 R2UR UR20, R14 ;  /* 0x000000000e14a2ca */ /* 0x000fe200000e0000 */
[----:B------:R-:W-:Y:S02]  /*5410*/  USEL UR22, URZ, 0x1, UP0 ;  /* 0x00000001ff167887 */ /* 0x000fe40008000000 */
[----:B------:R-:W-:Y:S01]  /*5420*/  VOTEU.ALL UP0, P2 ;  /* 0x0000000000ff7886 */ /* 0x000fe20001000000 */
[----:B------:R-:W-:Y:S01]  /*5430*/  @!P2 R2UR UR21, R15 ;  /* 0x000000000f15a2ca */ /* 0x000fe200000e0000 */
[----:B---3--:R-:W-:Y:S02]  /*5440*/  UPRMT UR7, UR23, 0x654, UR9 ;  /* 0x0000065417077896 */ /* 0x008fe40008000009 */
[----:B------:R-:W-:Y:S01]  /*5450*/  ULEA UR5, UR6, UR24, 0x3 ;  /* 0x0000001806057291 */ /* 0x000fe2000f8e18ff */
[----:B------:R-:W-:Y:S04]  /*5460*/  LOP3.LUT R9, R9, UR22, RZ, 0x3c, !PT ;  /* 0x0000001609097c12 */ /* 0x000fe8000f8e3cff */
[----:B------:R-:W-:Y:S05]  /*5470*/  SHF.L.U32 R12, R9, 0x1f, RZ ;  /* 0x0000001f090c7819 */ /* 0x000fea00000006ff */
[----:B------:R2:W-:Y:S01]  /*5480*/  @!UP0 UTMALDG.4D.IM2COL [UR8], [UR20], UR19 ;  /* 0x00000008140083b4 */ /* 0x0005e20008058013 */
[----:B------:R2:W-:Y:S01]  /*5490*/  @!P2 SYNCS.ARRIVE.TRANS64.RED.A0TR RZ, [UR4+0xa0], R0 ;  /* 0x0000a000ffffa9a7 */ /* 0x0005e20008300404 */
[----:B------:R-:W-:Y:S01]  /*54a0*/  SYNCS.ARRIVE.TRANS64.RED.A1T0 RZ, [UR7], RZ ;  /* 0x000000ffffff79a7 */ /* 0x000fe20008100407 */
[----:B------:R-:W3:Y:S02]  /*54b0*/  SYNCS.PHASECHK.TRANS64.TRYWAIT P1, [UR5+0xb8], R12 ;  /* 0x0000b80cff0075a7 */ /* 0x000ee40008021105 */
[----:B--23--:R-:W-:Y:S05]  /*54c0*/  @!P1 BRA `(.L_x_93) ;  /* 0x0000003c00549947 */ /* 0x00cfea0003800000 */
.L_x_176:
[----:B------:R-:W3:Y:S01]  /*54d0*/  S2UR UR23, SR_CgaCtaId ;  /* 0x00000000001779c3 */ /* 0x000ee20000008800 */
[----:B------:R-:W-:Y:S01]  /*54e0*/  UIADD3 UR9, UPT, UPT, UR5, 0xa0, URZ ;  /* 0x000000a005097890 */ /* 0x000fe2000fffe0ff */
[----:B------:R-:W-:Y:S01]  /*54f0*/  @!P2 IADD3 R2, P0, PT, R10, 0x580, RZ ;  /* 0x000005800a02a810 */ /* 0x000fe20007f1e0ff */
[----:B------:R-:W-:Y:S01]  /*5500*/  UPLOP3.LUT UP4, UPT, UPT, UPT, UPT, 0x80, 0x8 ;  /* 0x000000000008789c */ /* 0x000fe20003f8f070 */
[----:B------:R-:W-:Y:S01]  /*5510*/  R2UR UR22, R93 ;  /* 0x000000005d1672ca */ /* 0x000fe200000e0000 */
[----:B------:R-:W-:Y:S01]  /*5520*/  VOTEU.ALL UP0, P2 ;  /* 0x0000000000ff7886 */ /* 0x000fe20001000000 */
[----:B------:R-:W-:Y:S01]  /*5530*/  R2UR UR21, R94 ;  /* 0x000000005e1572ca */ /* 0x000fe200000e0000 */
[----:B------:R-:W-:Y:S01]  /*5540*/  @!P2 IMAD.X R0, RZ, RZ, R11, P0 ;  /* 0x000000ffff00a224 */ /* 0x000fe200000e060b */
[----:B------:R-:W-:Y:S02]  /*5550*/  LOP3.LUT R8, R8, 0x1, RZ, 0x3c, !PT ;  /* 0x0000000108087812 */ /* 0x000fe400078e3cff */
[----:B------:R-:W-:Y:S02]  /*5560*/  @!UP0 UPRMT UR7, URZ, 0x40, URZ ;  /* 0x00000040ff078896 */ /* 0x000fe400080000ff */
[----:B------:R-:W-:Y:S02]  /*5570*/  @!UP0 ULEA UR4, UR6, UR24, 0xd ;  /* 0x0000001806048291 */ /* 0x000fe4000f8e68ff */
[----:B------:R-:W-:Y:S02]  /*5580*/  UIADD3 UR6, UPT, UPT, UR6, 0x1, URZ ;  /* 0x0000000106067890 */ /* 0x000fe4000fffe0ff */
[----:B------:R-:W-:Y:S02]  /*5590*/  @!UP0 UIADD3 UR10, UPT, UPT, UR10, 0x20, URZ ;  /* 0x000000200a0a8890 */ /* 0x000fe4000fffe0ff */
[----:B------:R-:W-:Y:S01]  /*55a0*/  @!UP0 UIADD3 UR8, UPT, UPT, UR4, 0x200, URZ ;  /* 0x0000020004088890 */ /* 0x000fe2000fffe0ff */
[----:B------:R-:W-:Y:S01]  /*55b0*/  @!P2 R2UR UR4, R0 ;  /* 0x000000000004a2ca */ /* 0x000fe200000e0000 */
[----:B------:R-:W-:Y:S02]  /*55c0*/  @!UP0 UPRMT UR19, UR7, 0x5410, URZ ;  /* 0x0000541007138896 */ /* 0x000fe400080000ff */
[----:B------:R-:W-:Y:S02]  /*55d0*/  UISETP.NE.AND UP0, UPT, UR6, 0x3, UPT ;  /* 0x000000030600788c */ /* 0x000fe4000bf05270 */
[----:B------:R-:W-:Y:S02]  /*55e0*/  UIADD3 UR28, UPT, UPT, UR14, UR22, URZ ;  /* 0x000000160e1c7290 */ /* 0x000fe4000fffe0ff */
[----:B------:R-:W-:Y:S01]  /*55f0*/  USEL UR25, UR6, URZ, UP0 ;  /* 0x000000ff06197287 */ /* 0x000fe20008000000 */
[----:B------:R-:W-:Y:S01]  /*5600*/  @!P2 R2UR UR6, R2 ;  /* 0x000000000206a2ca */ /* 0x000fe200000e0000 */
[----:B------:R-:W-:Y:S02]  /*5610*/  USEL UR20, URZ, 0x1, UP0 ;  /* 0x00000001ff147887 */ /* 0x000fe40008000000 */
[----:B------:R-:W-:Y:S01]  /*5620*/  VOTEU.ALL UP0, P2 ;  /* 0x0000000000ff7886 */ /* 0x000fe20001000000 */
[----:B------:R-:W-:Y:S01]  /*5630*/  UIADD3 UR52, UPT, UPT, UR15, UR21, URZ ;  /* 0x000000150f347290 */ /* 0x000fe2000fffe0ff */
[----:B--2---:R-:W-:Y:S01]  /*5640*/  IMAD.U32 R5, RZ, RZ, UR4 ;  /* 0x00000004ff057e24 */ /* 0x004fe2000f8e00ff */
[----:B---3--:R-:W-:Y:S01]  /*5650*/  UPRMT UR4, UR23, 0x654, UR9 ;  /* 0x0000065417047896 */ /* 0x008fe20008000009 */
[----:B------:R-:W-:Y:S03]  /*5660*/  LOP3.LUT R9, R9, UR20, RZ, 0x3c, !PT ;  /* 0x0000001409097c12 */ /* 0x000fe6000f8e3cff */
[----:B------:R-:W-:Y:S03]  /*5670*/  @!P2 R2UR UR7, R5 ;  /* 0x000000000507a2ca */ /* 0x000fe600000e0000 */
[----:B------:R-:W-:Y:S05]  /*5680*/  IMAD.U32 R4, RZ, RZ, UR6 ;  /* 0x00000006ff047e24 */ /* 0x000fea000f8e00ff */
[----:B------:R-:W-:Y:S11]  /*5690*/  @!P2 R2UR UR6, R4 ;  /* 0x000000000406a2ca */ /* 0x000ff600000e0000 */
[----:B------:R-:W-:Y:S02]  /*56a0*/  @!UPT UIADD3 URZ, UPT, UPT, URZ, URZ, URZ ;  /* 0x000000fffffff290 */ /* 0x000fe4000fffe0ff */
[----:B------:R2:W-:Y:S01]  /*56b0*/  @!UP0 UTMALDG.4D.IM2COL [UR8], [UR6], UR19 ;  /* 0x00000008060083b4 */ /* 0x0005e20008058013 */
[----:B------:R2:W-:Y:S01]  /*56c0*/  @!P2 SYNCS.ARRIVE.TRANS64.RED.A0TR RZ, [UR5+0xa0], R3 ;  /* 0x0000a003ffffa9a7 */ /* 0x0005e20008300405 */
[----:B------:R-:W-:Y:S01]  /*56d0*/  SYNCS.ARRIVE.TRANS64.RED.A1T0 RZ, [UR4], RZ ;  /* 0x000000ffffff79a7 */ /* 0x000fe20008100404 */
[----:B------:R-:W-:Y:S05]  /*56e0*/  BRA.U UP2, `(.L_x_94) ;  /* 0xfffffff102c47547 */ /* 0x000fea000b83ffff */
[----:B------:R-:W-:Y:S01]  /*56f0*/  UIADD3 UR24, UPT, UPT, UR24, 0xb8, URZ ;  /* 0x000000b818187890 */ /* 0x000fe2000fffe0ff */
[----:B--2---:R-:W-:-:S03]  /*5700*/  SHF.L.U32 R3, R9, 0x1f, RZ ;  /* 0x0000001f09037819 */ /* 0x004fc600000006ff */
[----:B------:R-:W-:-:S09]  /*5710*/  ULEA UR4, UR25, UR24, 0x3 ;  /* 0x0000001819047291 */ /* 0x000fd2000f8e18ff */
[----:B------:R-:W2:Y:S02]  /*5720*/  SYNCS.PHASECHK.TRANS64.TRYWAIT P0, [UR4], R3 ;  /* 0x00000003ff0075a7 */ /* 0x000ea40008001104 */
[----:B--2---:R-:W-:Y:S05]  /*5730*/  @!P0 BRA `(.L_x_95) ;  /* 0x0000003800d08947 */ /* 0x004fea0003800000 */
.L_x_178:
[----:B------:R-:W-:-:S04]  /*5740*/  UIADD3 UR4, UPT, UPT, UR25, 0x1, URZ ;  /* 0x0000000119047890 */ /* 0x000fc8000fffe0ff */
[----:B------:R-:W-:-:S04]  /*5750*/  UISETP.NE.AND UP0, UPT, UR4, 0x3, UPT ;  /* 0x000000030400788c */ /* 0x000fc8000bf05270 */
[----:B------:R-:W-:Y:S02]  /*5760*/  USEL UR6, URZ, 0x1, UP0 ;  /* 0x00000001ff067887 */ /* 0x000fe40008000000 */
[----:B------:R-:W-:-:S04]  /*5770*/  USEL UR4, UR4, URZ, UP0 ;  /* 0x000000ff04047287 */ /* 0x000fc80008000000 */
[----:B------:R-:W-:Y:S01]  /*5780*/  ULEA UR5, UR4, UR24, 0x3 ;  /* 0x0000001804057291 */ /* 0x000fe2000f8e18ff */
[----:B------:R-:W-:-:S04]  /*5790*/  LOP3.LUT R9, R9, UR6, RZ, 0x3c, !PT ;  /* 0x0000000609097c12 */ /* 0x000fc8000f8e3cff */
[----:B--2---:R-:W-:-:S04]  /*57a0*/  SHF.L.U32 R3, R9, 0x1f, RZ ;  /* 0x0000001f09037819 */ /* 0x004fc800000006ff */
[----:B------:R-:W2:Y:S02]  /*57b0*/  SYNCS.PHASECHK.TRANS64.TRYWAIT P0, [UR5], R3 ;  /* 0x00000003ff0075a7 */ /* 0x000ea40008001105 */
[----:B--2---:R-:W-:Y:S05]  /*57c0*/  @!P0 BRA `(.L_x_96) ;  /* 0x0000003800c48947 */ /* 0x004fea0003800000 */
.L_x_180:
[----:B------:R-:W-:-:S04]  /*57d0*/  UIADD3 UR4, UPT, UPT, UR4, 0x1, URZ ;  /* 0x0000000104047890 */ /* 0x000fc8000fffe0ff */
[----:B------:R-:W-:-:S04]  /*57e0*/  UISETP.NE.AND UP0, UPT, UR4, 0x3, UPT ;  /* 0x000000030400788c */ /* 0x000fc8000bf05270 */
[----:B------:R-:W-:Y:S02]  /*57f0*/  USEL UR5, URZ, 0x1, UP0 ;  /* 0x00000001ff057887 */ /* 0x000fe40008000000 */
[----:B------:R-:W-:-:S04]  /*5800*/  USEL UR4, UR4, URZ, UP0 ;  /* 0x000000ff04047287 */ /* 0x000fc80008000000 */
[----:B------:R-:W-:Y:S01]  /*5810*/  ULEA UR4, UR4, UR24, 0x3 ;  /* 0x0000001804047291 */ /* 0x000fe2000f8e18ff */
[----:B--2---:R-:W-:-:S04]  /*5820*/  LOP3.LUT R3, R9, UR5, RZ, 0x3c, !PT ;  /* 0x0000000509037c12 */ /* 0x004fc8000f8e3cff */
[----:B------:R-:W-:Y:S01]  /*5830*/  SHF.L.U32 R3, R3, 0x1f, RZ ;  /* 0x0000001f03037819 */ /* 0x000fe200000006ff */
[----:B------:R-:W-:-:S07]  /*5840*/  IMAD.U32 R0, RZ, RZ, UR4 ;  /* 0x00000004ff007e24 */ /* 0x000fce000f8e00ff */
.L_x_97:
[----:B--2---:R2:W3:Y:S02]  /*5850*/  SYNCS.PHASECHK.TRANS64.TRYWAIT P0, [R0+URZ], R3 ;  /* 0x00000003000075a7 */ /* 0x0044e400080011ff */
[----:B---3--:R-:W-:Y:S05]  /*5860*/  @!P0 NANOSLEEP.SYNCS 0x989680 ;  /* 0x009896800000895d */ /* 0x008fea0003900000 */
[----:B------:R-:W3:Y:S02]  /*5870*/  @!P0 SYNCS.PHASECHK.TRANS64 P0, [R0+URZ], R3 ;  /* 0x00000003000085a7 */ /* 0x000ee400080010ff */
[----:B-1-3--:R-:W-:Y:S05]  /*5880*/  @P0 EXIT ;  /* 0x000000000000094d */ /* 0x00afea0003800000 */
[----:B------:R-:W-:Y:S05]  /*5890*/  BRA `(.L_x_97) ;  /* 0xfffffffc00ec7947 */ /* 0x000fea000383ffff */
.L_x_85:
[----:B------:R-:W-:-:S06]  /*58a0*/  UISETP.GE.AND UP0, UPT, UR18, 0x4, UPT ;  /* 0x000000041200788c */ /* 0x000fcc000bf06270 */
[----:B------:R-:W-:-:S13]  /*58b0*/  PLOP3.LUT P0, PT, PT, PT, UP0, 0x80, 0x8 ;  /* 0x000000000008781c */ /* 0x000fda0003f0f008 */
[----:B-1----:R-:W-:Y:S05]  /*58c0*/  @!P0 EXIT ;  /* 0x000000000000894d */ /* 0x002fea0003800000 */
[----:B------:R-:W1:Y:S08]  /*58d0*/  S2UR UR4, SR_CgaCtaId ;  /* 0x00000000000479c3 */ /* 0x000e700000008800 */
[----:B------:R-:W-:Y:S01]  /*58e0*/  BAR.SYNC.DEFER_BLOCKING 0x6, 0xa0 ;  /* 0x0182800000007b1d */ /* 0x000fe20000010000 */
[C---:B------:R-:W-:Y:S01]  /*58f0*/  IMAD.SHL.U32 R0, R96.reuse, 0x20, RZ ;  /* 0x0000002060007824 */ /* 0x040fe200078e00ff */
[C---:B------:R-:W-:Y:S01]  /*5900*/  LOP3.LUT R97, R96.reuse, 0x2, RZ, 0xc0, !PT ;  /* 0x0000000260617812 */ /* 0x040fe200078ec0ff */
[C---:B------:R-:W-:Y:S01]  /*5910*/  IMAD.SHL.U32 R99, R96.reuse, 0x4, RZ ;  /* 0x0000000460637824 */ /* 0x040fe200078e00ff */
[C---:B------:R-:W-:Y:S01]  /*5920*/  LOP3.LUT R86, R96.reuse, 0x60, RZ, 0xc0, !PT ;  /* 0x0000006060567812 */ /* 0x040fe200078ec0ff */
[----:B------:R-:W-:Y:S01]  /*5930*/  IMAD.U32 R37, R96, 0x10000, RZ ;  /* 0x0001000060257824 */ /* 0x000fe200078e00ff */
[----:B------:R-:W-:-:S02]  /*5940*/  UMOV UR49, 0x400 ;  /* 0x0000040000317882 */ /* 0x000fc40000000000 */
[----:B------:R-:W2:Y:S01]  /*5950*/  LDC.64 R78, c[0x0][0x8b0] ;  /* 0x00022c00ff4e7b82 */ /* 0x000ea20000000a00 */
[----:B------:R-:W-:Y:S01]  /*5960*/  LOP3.LUT R6, R0, 0xc0, RZ, 0xc0, !PT ;  /* 0x000000c000067812 */ /* 0x000fe200078ec0ff */
[----:B------:R-:W-:Y:S01]  /*5970*/  IMAD.MOV.U32 R36, RZ, RZ, RZ ;  /* 0x000000ffff247224 */ /* 0x000fe200078e00ff */
[----:B------:R-:W-:Y:S02]  /*5980*/  LOP3.LUT R96, R96, 0x4, RZ, 0xc0, !PT ;  /* 0x0000000460607812 */ /* 0x000fe400078ec0ff */
[----:B------:R-:W-:Y:S02]  /*5990*/  CS2R R84, SRZ ;  /* 0x0000000000547805 */ /* 0x000fe4000001ff00 */
[----:B------:R-:W-:Y:S01]  /*59a0*/  LOP3.LUT R99, R6, 0x18, R99, 0xf8, !PT ;  /* 0x0000001806637812 */ /* 0x000fe200078ef863 */
[----:B------:R-:W-:Y:S01]  /*59b0*/  IMAD.MOV R97, RZ, RZ, -R97 ;  /* 0x000000ffff617224 */ /* 0x000fe200078e0a61 */
[----:B------:R-:W-:Y:S01]  /*59c0*/  IADD3 R98, PT, PT, -R96, 0x2, RZ ;  /* 0x0000000260627810 */ /* 0x000fe20007ffe1ff */
[----:B------:R-:W3:Y:S01]  /*59d0*/  LDC.64 R76, c[0x0][0x8a8] ;  /* 0x00022a00ff4c7b82 */ /* 0x000ee20000000a00 */
[----:B------:R-:W-:Y:S01]  /*59e0*/  LOP3.LUT R99, R99, 0xf20, R0, 0xf8, !PT ;  /* 0x00000f2063637812 */ /* 0x000fe200078ef800 */
[----:B------:R-:W-:Y:S01]  /*59f0*/  IMAD.MOV R96, RZ, RZ, -R96 ;  /* 0x000000ffff607224 */ /* 0x000fe200078e0a60 */
[----:B------:R-:W-:Y:S01]  /*5a00*/  LOP3.LUT R37, R37, 0x600000, RZ, 0xc0, !PT ;  /* 0x0060000025257812 */ /* 0x000fe200078ec0ff */
[----:B------:R-:W-:Y:S01]  /*5a10*/  IMAD.SHL.U32 R98, R98, 0x10, RZ ;  /* 0x0000001062627824 */ /* 0x000fe200078e00ff */
[----:B------:R-:W4:Y:S01]  /*5a20*/  LDCU UR63, c[0x0][0x370] ;  /* 0x00006e00ff3f77ac */ /* 0x000f220008000800 */
[----:B-1----:R-:W-:Y:S01]  /*5a30*/  ULEA UR49, UR4, UR49, 0x18 ;  /* 0x0000003104317291 */ /* 0x002fe2000f8ec0ff */
[----:B------:R-:W1:Y:S01]  /*5a40*/  LDCU.64 UR4, c[0x0][0x890] ;  /* 0x00011200ff0477ac */ /* 0x000e620008000a00 */
[----:B------:R-:W-:Y:S01]  /*5a50*/  UMOV UR55, 0x1 ;  /* 0x0000000100377882 */ /* 0x000fe20000000000 */
[----:B------:R-:W-:Y:S01]  /*5a60*/  UMOV UR50, URZ ;  /* 0x000000ff00327c82 */ /* 0x000fe20008000000 */
[----:B------:R-:W2:Y:S05]  /*5a70*/  LDCU UR45, c[0x0][0xb0c] ;  /* 0x00016180ff2d77ac */ /* 0x000eaa0008000800 */
[----:B------:R-:W4:Y:S01]  /*5a80*/  LDS R2, [UR49+0x130] ;  /* 0x00013031ff027984 */ /* 0x000f220008000800 */
[----:B------:R-:W2:Y:S01]  /*5a90*/  LDCU UR38, c[0x0][0xb30] ;  /* 0x00016600ff2677ac */ /* 0x000ea20008000800 */
[----:B------:R-:W2:Y:S01]  /*5aa0*/  LDCU.64 UR60, c[0x0][0x888] ;  /* 0x00011100ff3c77ac */ /* 0x000ea20008000a00 */
[----:B-1----:R-:W-:Y:S01]  /*5ab0*/  IMAD.U32 R90, RZ, RZ, UR4 ;  /* 0x00000004ff5a7e24 */ /* 0x002fe2000f8e00ff */
[----:B------:R-:W1:Y:S01]  /*5ac0*/  LDCU.64 UR46, c[0x0][0xb28] ;  /* 0x00016500ff2e77ac */ /* 0x000e620008000a00 */
[----:B------:R-:W-:Y:S01]  /*5ad0*/  IMAD.U32 R89, RZ, RZ, UR5 ;  /* 0x00000005ff597e24 */ /* 0x000fe2000f8e00ff */
[----:B------:R-:W2:Y:S01]  /*5ae0*/  LDCU.64 UR4, c[0x0][0xa90] ;  /* 0x00015200ff0477ac */ /* 0x000ea20008000a00 */
[----:B------:R-:W1:Y:S01]  /*5af0*/  LDCU.128 UR56, c[0x0][0xb10] ;  /* 0x00016200ff3877ac */ /* 0x000e620008000c00 */
[----:B------:R-:W1:Y:S01]  /*5b00*/  LDCU UR62, c[0x0][0x374] ;  /* 0x00006e80ff3e77ac */ /* 0x000e620008000800 */
[----:B------:R-:W-:Y:S01]  /*5b10*/  UMOV UR54, URZ ;  /* 0x000000ff00367c82 */ /* 0x000fe20008000000 */
[----:B------:R-:W-:Y:S01]  /*5b20*/  UMOV UR51, URZ ;  /* 0x000000ff00337c82 */ /* 0x000fe20008000000 */
[----:B--2---:R-:W-:Y:S01]  /*5b30*/  IMAD.U32 R92, RZ, RZ, UR4 ;  /* 0x00000004ff5c7e24 */ /* 0x004fe2000f8e00ff */
[----:B------:R-:W-:Y:S01]  /*5b40*/  UIADD3 UR4, UPT, UPT, UR49, 0x200, URZ ;  /* 0x0000020031047890 */ /* 0x000fe2000fffe0ff */
[----:B------:R-:W-:Y:S01]  /*5b50*/  MOV R91, UR5 ;  /* 0x00000005005b7c02 */ /* 0x000fe20008000f00 */
[C---:B----4-:R-:W-:Y:S01]  /*5b60*/  VIADD R3, R2.reuse, 0x40 ;  /* 0x0000004002037836 */ /* 0x050fe20000000000 */
[----:B------:R-:W-:-:S03]  /*5b70*/  LOP3.LUT R2, R2, 0xffff, RZ, 0xc0, !PT ;  /* 0x0000ffff02027812 */ /* 0x000fc600078ec0ff */
[----:B------:R-:W-:Y:S02]  /*5b80*/  MOV R0, UR4 ;  /* 0x0000000400007c02 */ /* 0x000fe40008000f00 */
[----:B------:R-:W-:Y:S02]  /*5b90*/  LOP3.LUT R3, R3, 0xffff, RZ, 0xc0, !PT ;  /* 0x0000ffff03037812 */ /* 0x000fe400078ec0ff */
[----:B------:R-:W-:-:S03]  /*5ba0*/  LEA R99, R99, UR4, 0x1 ;  /* 0x0000000463637c11 */ /* 0x000fc6000f8e08ff */
[----:B-1-3--:R2:W-:Y:S04]  /*5bb0*/  STL.64 [R1], R2 ;  /* 0x0000000201007387 */ /* 0x00a5e80000100a00 */
.L_x_128:
[----:B--2---:R-:W-:Y:S04]  /*5bc0*/  SHF.L.U32 R3, R84, 0x1f, RZ ;  /* 0x0000001f54037819 */ /* 0x004fe800000006ff */
[----:B-1----:R-:W1:Y:S02]  /*5bd0*/  SYNCS.PHASECHK.TRANS64.TRYWAIT P0, [UR49+0xe0], R3 ;  /* 0x0000e003ff0075a7 */ /* 0x002e640008001131 */
[----:B-1----:R-:W-:Y:S05]  /*5be0*/  @!P0 BRA `(.L_x_98) ;  /* 0x0000003400d48947 */ /* 0x002fea0003800000 */
.L_x_182:
[----:B------:R-:W-:Y:S01]  /*5bf0*/  LEA R2, R36, UR48, 0x2 ;  /* 0x0000003024027c11 */ /* 0x000fe2000f8e10ff */
        /* <DEDUP_REMOVED lines=9> */
[----:B------:R-:W-:Y:S09]  /*5c90*/  UPRMT UR4, URZ, 0x654, UR4 ;  /* 0x00000654ff047896 */ /* 0x000ff20008000004 */
[----:B---3--:R-:W-:Y:S01]  /*5ca0*/  SYNCS.ARRIVE.TRANS64.RED.A1T0 RZ, [UR4], RZ ;  /* 0x000000ffffff79a7 */ /* 0x008fe20008100404 */
[----:B------:R-:W5:Y:S01]  /*5cb0*/  LDL R2, [R2] ;  /* 0x0000000002027983 */ /* 0x000f620000100800 */
[----:B--2---:R-:W-:Y:S11]  /*5cc0*/  LOP3.LUT P0, RZ, R6, 0x1, RZ, 0xc0, !PT ;  /* 0x0000000106ff7812 */ /* 0x004ff6000780c0ff */
[----:B------:R-:W-:Y:S02]  /*5cd0*/  @!UPT UIADD3 URZ, UPT, UPT, URZ, URZ, URZ ;  /* 0x000000fffffff290 */ /* 0x000fe4000fffe0ff */
[----:B------:R-:W-:Y:S01]  /*5ce0*/  VOTEU.ANY UP1, P0 ;  /* 0x0000000000ff7886 */ /* 0x000fe20000020100 */
[----:B------:R-:W-:Y:S01]  /*5cf0*/  PLOP3.LUT P0, PT, PT, PT, UP1, 0x80, 0x8 ;  /* 0x000000000008781c */ /* 0x000fe20003f0f018 */
[----:B------:R-:W-:Y:S06]  /*5d00*/  UP2UR UR4, UPR, URZ, 0x2 ;  /* 0x00000002ff047883 */ /* 0x000fec0008000000 */
[----:B------:R-:W-:Y:S06]  /*5d10*/  IMAD.U32 R110, RZ, RZ, UR4 ;  /* 0x00000004ff6e7e24 */ /* 0x000fec000f8e00ff */
[----:B-1----:R-:W-:Y:S02]  /*5d20*/  @P0 MOV R3, R4 ;  /* 0x0000000400030202 */ /* 0x002fe40000000f00 */
[----:B------:R-:W-:Y:S02]  /*5d30*/  @P0 LOP3.LUT R0, R5, 0xffff, RZ, 0xc0, !PT ;  /* 0x0000ffff05000812 */ /* 0x000fe400078ec0ff */
[----:B------:R-:W-:Y:S02]  /*5d40*/  @P0 R2UR UR5, R3 ;  /* 0x00000000030502ca */ /* 0x000fe400000e0000 */
[----:B------:R-:W-:Y:S11]  /*5d50*/  @P0 R2UR UR4, R0 ;  /* 0x00000000000402ca */ /* 0x000ff600000e0000 */
[----:B------:R-:W-:Y:S02]  /*5d60*/  @UP1 UMOV UR37, UR5 ;  /* 0x0000000500251c82 */ /* 0x000fe40008000000 */
[----:B------:R-:W-:Y:S01]  /*5d70*/  @UP1 UMOV UR36, UR4 ;  /* 0x0000000400241c82 */ /* 0x000fe20008000000 */
[----:B------:R-:W-:Y:S05]  /*5d80*/  BRA.U !UP0, `(.L_x_99) ;  /* 0x0000000108cc7547 */ /* 0x000fea000b800000 */
[----:B------:R-:W1:Y:S01]  /*5d90*/  LDCU UR9, c[0x0][0xb20] ;  /* 0x00016400ff0977ac */ /* 0x000e620008000800 */
[----:B------:R-:W-:Y:S02]  /*5da0*/  UIMAD.WIDE.U32 UR4, UR62, UR59, URZ ;  /* 0x0000003b3e0472a5 */ /* 0x000fe4000f8e00ff */
[----:B------:R-:W-:Y:S02]  /*5db0*/  UIMAD.WIDE.U32 UR6, UR63, UR56, URZ ;  /* 0x000000383f0672a5 */ /* 0x000fe4000f8e00ff */
[----:B------:R-:W-:Y:S02]  /*5dc0*/  UIMAD.WIDE.U32 UR10, UR36, UR59, URZ ;  /* 0x0000003b240a72a5 */ /* 0x000fe4000f8e00ff */
[----:B------:R-:W-:Y:S02]  /*5dd0*/  UISETP.NE.AND UP0, UPT, UR58, 0x1, UPT ;  /* 0x000000013a00788c */ /* 0x000fe4000bf05270 */
[----:B------:R-:W-:Y:S02]  /*5de0*/  UISETP.NE.AND UP1, UPT, UR45, 0x1, UPT ;  /* 0x000000012d00788c */ /* 0x000fe4000bf25270 */
[----:B------:R-:W-:Y:S02]  /*5df0*/  UISETP.NE.AND UP2, UPT, UR39, 0x1, UPT ;  /* 0x000000012700788c */ /* 0x000fe4000bf45270 */
[----:B------:R-:W-:Y:S01]  /*5e00*/  UIMAD.WIDE.U32 UR12, UR37, UR56, URZ ;  /* 0x00000038250c72a5 */ /* 0x000fe2000f8e00ff */
[----:B------:R-:W-:Y:S01]  /*5e10*/  UMOV UR4, UR5 ;  /* 0x0000000500047c82 */ /* 0x000fe20008000000 */
[----:B------:R-:W-:Y:S01]  /*5e20*/  UMOV UR6, UR11 ;  /* 0x0000000b00067c82 */ /* 0x000fe20008000000 */
[----:B-1----:R-:W-:Y:S03]  /*5e30*/  USHF.R.U32.HI UR8, URZ, UR9, UR4 ;  /* 0x00000009ff087299 */ /* 0x002fe60008011604 */
[----:B------:R-:W-:Y:S02]  /*5e40*/  UMOV UR4, UR7 ;  /* 0x0000000700047c82 */ /* 0x000fe40008000000 */
[----:B------:R-:W-:Y:S02]  /*5e50*/  USHF.R.U32.HI UR5, URZ, UR57, UR4 ;  /* 0x00000039ff057299 */ /* 0x000fe40008011604 */
[----:B------:R-:W-:Y:S02]  /*5e60*/  USEL UR4, UR62, UR8, !UP0 ;  /* 0x000000083e047287 */ /* 0x000fe4000c000000 */
[----:B------:R-:W-:Y:S02]  /*5e70*/  USHF.R.U32.HI UR8, URZ, UR9, UR6 ;  /* 0x00000009ff087299 */ /* 0x000fe40008011606 */
[----:B------:R-:W-:Y:S02]  /*5e80*/  UIMAD.WIDE.U32 UR6, UR4, UR46, URZ ;  /* 0x0000002e040672a5 */ /* 0x000fe4000f8e00ff */
[----:B------:R-:W-:Y:S02]  /*5e90*/  USEL UR9, UR63, UR5, !UP1 ;  /* 0x000000053f097287 */ /* 0x000fe4000c800000 */
[----:B------:R-:W-:Y:S02]  /*5ea0*/  USEL UR8, UR36, UR8, !UP0 ;  /* 0x0000000824087287 */ /* 0x000fe4000c000000 */
[----:B------:R-:W-:Y:S01]  /*5eb0*/  UIMAD.WIDE.U32 UR10, UR9, UR46, URZ ;  /* 0x0000002e090a72a5 */ /* 0x000fe2000f8e00ff */
[----:B------:R-:W-:Y:S01]  /*5ec0*/  UMOV UR6, UR7 ;  /* 0x0000000700067c82 */ /* 0x000fe20008000000 */
[----:B------:R-:W-:Y:S01]  /*5ed0*/  UMOV UR5, UR13 ;  /* 0x0000000d00057c82 */ /* 0x000fe20008000000 */
[----:B------:R-:W-:Y:S02]  /*5ee0*/  @UP2 USHF.R.U32.HI UR4, URZ, UR47, UR6 ;  /* 0x0000002fff042299 */ /* 0x000fe40008011606 */
[----:B------:R-:W-:Y:S02]  /*5ef0*/  USHF.R.U32.HI UR5, URZ, UR57, UR5 ;  /* 0x00000039ff057299 */ /* 0x000fe40008011605 */
[----:B------:R-:W-:Y:S02]  /*5f00*/  UIMAD UR4, UR39, UR4, URZ ;  /* 0x00000004270472a4 */ /* 0x000fe4000f8e02ff */
[----:B------:R-:W-:Y:S02]  /*5f10*/  USEL UR5, UR37, UR5, !UP1 ;  /* 0x0000000525057287 */ /* 0x000fe4000c800000 */
[----:B------:R-:W-:Y:S01]  /*5f20*/  UISETP.GE.AND UP0, UPT, UR8, UR4, UPT ;  /* 0x000000040800728c */ /* 0x000fe2000bf06270 */
[----:B------:R-:W-:Y:S01]  /*5f30*/  UMOV UR6, UR11 ;  /* 0x0000000b00067c82 */ /* 0x000fe20008000000 */
[----:B------:R-:W-:Y:S02]  /*5f40*/  UIMAD.WIDE.U32 UR10, UR8, UR46, URZ ;  /* 0x0000002e080a72a5 */ /* 0x000fe4000f8e00ff */
[----:B------:R-:W-:Y:S04]  /*5f50*/  @UP2 USHF.R.U32.HI UR9, URZ, UR47, UR6 ;  /* 0x0000002fff092299 */ /* 0x000fe80008011606 */
[----:B------:R-:W-:Y:S01]  /*5f60*/  UIMAD UR6, UR39, UR9, URZ ;  /* 0x00000009270672a4 */ /* 0x000fe2000f8e02ff */
[----:B------:R-:W-:Y:S03]  /*5f70*/  UMOV UR4, UR11 ;  /* 0x0000000b00047c82 */ /* 0x000fe60008000000 */
[----:B------:R-:W-:Y:S02]  /*5f80*/  UISETP.GE.OR UP0, UPT, UR5, UR6, UP0 ;  /* 0x000000060500728c */ /* 0x000fe40008706670 */
[----:B------:R-:W-:Y:S02]  /*5f90*/  USHF.R.U32.HI UR4, URZ, UR47, UR4 ;  /* 0x0000002fff047299 */ /* 0x000fe40008011604 */
[----:B------:R-:W-:Y:S02]  /*5fa0*/  UIMAD.WIDE.U32 UR6, UR5, UR46, URZ ;  /* 0x0000002e050672a5 */ /* 0x000fe4000f8e00ff */
[----:B------:R-:W-:Y:S02]  /*5fb0*/  USEL UR11, UR8, UR4, !UP2 ;  /* 0x00000004080b7287 */ /* 0x000fe4000d000000 */
[----:B------:R-:W-:Y:S02]  /*5fc0*/  UIADD3 UR6, UPT, UPT, -UR5, URZ, URZ ;  /* 0x000000ff05067290 */ /* 0x000fe4000fffe1ff */
[----:B------:R-:W-:Y:S02]  /*5fd0*/  UIADD3 UR10, UPT, UPT, -UR11, URZ, URZ ;  /* 0x000000ff0b0a7290 */ /* 0x000fe4000fffe1ff */
[----:B------:R-:W-:Y:S02]  /*5fe0*/  UIMAD UR6, UR45, UR6, UR37 ;  /* 0x000000062d0672a4 */ /* 0x000fe4000f8e0225 */
[----:B------:R-:W-:Y:S01]  /*5ff0*/  UIMAD UR10, UR39, UR10, UR8 ;  /* 0x0000000a270a72a4 */ /* 0x000fe2000f8e0208 */
[----:B------:R-:W-:Y:S01]  /*6000*/  @!UP0 UMOV UR4, UR7 ;  /* 0x0000000700048c82 */ /* 0x000fe20008000000 */
[----:B------:R-:W-:Y:S02]  /*6010*/  UIADD3 UR7, UPT, UPT, -UR8, URZ, URZ ;  /* 0x000000ff08077290 */ /* 0x000fe4000fffe1ff */
[----:B------:R-:W-:Y:S04]  /*6020*/  @!UP0 USHF.R.U32.HI UR4, URZ, UR47, UR4 ;  /* 0x0000002fff048299 */ /* 0x000fe80008011604 */
[----:B------:R-:W-:Y:S04]  /*6030*/  @!UP0 USEL UR4, UR5, UR4, !UP2 ;  /* 0x0000000405048287 */ /* 0x000fe8000d000000 */
[----:B------:R-:W-:Y:S02]  /*6040*/  @!UP0 UIMAD UR9, UR9, UR10, UR4 ;  /* 0x0000000a090982a4 */ /* 0x000fe4000f8e0204 */
[----:B------:R-:W-:Y:S02]  /*6050*/  @!UP0 UIADD3 UR10, UPT, UPT, UR11, -UR4, URZ ;  /* 0x800000040b0a8290 */ /* 0x000fe4000fffe0ff */
[----:B------:R-:W-:Y:S02]  /*6060*/  UIMAD UR4, UR58, UR7, UR36 ;  /* 0x000000073a0472a4 */ /* 0x000fe4000f8e0224 */
[----:B------:R-:W-:Y:S03]  /*6070*/  @!UP0 UIMAD UR8, UR10, UR39, UR5 ;  /* 0x000000270a0882a4 */ /* 0x000fe6000f8e0205 */
[----:B------:R-:W-:Y:S02]  /*6080*/  @!UP0 UMOV UR5, UR9 ;  /* 0x0000000900058c82 */ /* 0x000fe40008000000 */
[----:B------:R-:W-:Y:S02]  /*6090*/  UIMAD UR37, UR5, UR45, UR6 ;  /* 0x0000002d052572a4 */ /* 0x000fe4000f8e0206 */
[----:B------:R-:W-:Y:S11]  /*60a0*/  UIMAD UR36, UR8, UR58, UR4 ;  /* 0x0000003a082472a4 */ /* 0x000ff6000f8e0204 */
[----:B------:R-:W-:Y:S01]  /*60b0*/  @!UPT UIADD3 URZ, UPT, UPT, URZ, URZ, URZ ;  /* 0x000000fffffff290 */ /* 0x000fe2000fffe0ff */
.L_x_99:
[----:B------:R-:W-:Y:S01]  /*60c0*/  UISETP.NE.AND UP0, UPT, UR38, 0x1, UPT ;  /* 0x000000012600788c */ /* 0x000fe2000bf05270 */
[----:B------:R-:W-:Y:S01]  /*60d0*/  @P0 SHF.R.U32.HI R4, RZ, 0x10, R5 ;  /* 0x00000010ff040819 */ /* 0x000fe20000011605 */
[----:B------:R-:W-:Y:S01]  /*60e0*/  USHF.L.U32 UR41, UR28, 0x6, URZ ;  /* 0x000000061c297899 */ /* 0x000fe200080006ff */
[----:B------:R-:W-:Y:S02]  /*60f0*/  R2UR UR11, R104 ;  /* 0x00000000680b72ca */ /* 0x000fe400000e0000 */
[----:B------:R-:W-:Y:S06]  /*6100*/  @P0 R2UR UR11, R4 ;  /* 0x00000000040b02ca */ /* 0x000fec00000e0000 */
[----:B------:R-:W1:Y:S07]  /*6110*/  @!UP0 LDCU.128 UR12, c[0x0][0xb10] ;  /* 0x00016200ff0c87ac */ /* 0x000e6e0008000c00 */
[----:B------:R-:W-:Y:S01]  /*6120*/  IMAD.U32 R104, RZ, RZ, UR11 ;  /* 0x0000000bff687e24 */ /* 0x000fe2000f8e00ff */
[----:B------:R-:W2:Y:S01]  /*6130*/  @!UP0 LDCU UR5, c[0x0][0xb0c] ;  /* 0x00016180ff0587ac */ /* 0x000ea20008000800 */
[----:B------:R-:W3:Y:S01]  /*6140*/  @!UP0 LDCU UR10, c[0x0][0xb20] ;  /* 0x00016400ff0a87ac */ /* 0x000ee20008000800 */
[----:B------:R-:W-:Y:S02]  /*6150*/  UIADD3 UR11, UPT, UPT, UR49, 0x200, URZ ;  /* 0x00000200310b7890 */ /* 0x000fe4000fffe0ff */
[----:B-1----:R-:W-:Y:S02]  /*6160*/  UIMAD.WIDE.U32 UR8, UR37, UR12, URZ ;  /* 0x0000000c250872a5 */ /* 0x002fe4000f8e00ff */
[----:B------:R-:W-:Y:S02]  /*6170*/  UIMAD.WIDE.U32 UR6, UR36, UR15, URZ ;  /* 0x0000000f240672a5 */ /* 0x000fe4000f8e00ff */
[----:B------:R-:W-:Y:S03]  /*6180*/  @!UP0 UISETP.NE.AND UP1, UPT, UR14, 0x1, UPT ;  /* 0x000000010e00888c */ /* 0x000fe6000bf25270 */
[----:B------:R-:W-:Y:S01]  /*6190*/  @!UP0 UMOV UR4, UR9 ;  /* 0x0000000900048c82 */ /* 0x000fe20008000000 */
[----:B--2---:R-:W-:Y:S02]  /*61a0*/  @!UP0 UISETP.NE.AND UP2, UPT, UR5, 0x1, UPT ;  /* 0x000000010500888c */ /* 0x004fe4000bf45270 */
[----:B------:R-:W-:Y:S01]  /*61b0*/  @!UP0 USHF.R.U32.HI UR4, URZ, UR13, UR4 ;  /* 0x0000000dff048299 */ /* 0x000fe20008011604 */
[----:B------:R-:W-:Y:S02]  /*61c0*/  @!UP0 UMOV UR6, UR7 ;  /* 0x0000000700068c82 */ /* 0x000fe40008000000 */
[----:B---3--:R-:W-:Y:S02]  /*61d0*/  @!UP0 USHF.R.U32.HI UR6, URZ, UR10, UR6 ;  /* 0x0000000aff068299 */ /* 0x008fe40008011606 */
[----:B------:R-:W-:Y:S02]  /*61e0*/  @!UP0 USEL UR7, UR37, UR4, !UP2 ;  /* 0x0000000425078287 */ /* 0x000fe4000d000000 */
[----:B------:R-:W-:Y:S04]  /*61f0*/  @!UP0 USEL UR6, UR36, UR6, !UP1 ;  /* 0x0000000624068287 */ /* 0x000fe8000c800000 */
[----:B------:R-:W-:Y:S02]  /*6200*/  @!UP0 UIADD3 UR4, UPT, UPT, -UR7, UR6, URZ ;  /* 0x0000000607048290 */ /* 0x000fe4000fffe1ff */
[----:B------:R-:W-:Y:S02]  /*6210*/  @!UP0 UIADD3 UR6, UPT, UPT, UR7, -UR6, URZ ;  /* 0x8000000607068290 */ /* 0x000fe4000fffe0ff */
[----:B------:R-:W-:Y:S02]  /*6220*/  @!UP0 UIMAD UR37, UR4, UR5, UR37 ;  /* 0x00000005042582a4 */ /* 0x000fe4000f8e0225 */
[----:B------:R-:W-:Y:S02]  /*6230*/  @!UP0 UIMAD UR36, UR6, UR14, UR36 ;  /* 0x0000000e062482a4 */ /* 0x000fe4000f8e0224 */
[----:B------:R-:W-:Y:S09]  /*6240*/  ULOP3.LUT UP0, URZ, UR11, 0x1b0, URZ, 0xc0, !UPT ;  /* 0x000001b00bff7892 */ /* 0x000ff2000f80c0ff */
[----:B------:R-:W-:Y:S05]  /*6250*/  BRA.U !UP0, `(.L_x_100) ;  /* 0x00000001087c7547 */ /* 0x000fea000b800000 */
[----:B------:R-:W1:Y:S01]  /*6260*/  LDCU.64 UR8, c[0x4][0x80] ;  /* 0x01001000ff0877ac */ /* 0x000e620008000a00 */
[----:B------:R-:W-:Y:S01]  /*6270*/  MOV R16, 0x0 ;  /* 0x0000000000107802 */ /* 0x000fe20000000f00 */
[----:B------:R-:W-:Y:S02]  /*6280*/  HFMA2 R12, -RZ, RZ, 0, 5.9604644775390625e-08 ;  /* 0x00000001ff0c7431 */ /* 0x000fe400000001ff */
[----:B------:R-:W-:Y:S01]  /*6290*/  IMAD.MOV.U32 R8, RZ, RZ, 0x70 ;  /* 0x00000070ff087424 */ /* 0x000fe200078e00ff */
[----:B------:R2:W3:Y:S01]  /*62a0*/  LDC.64 R14, c[0x4][R16] ;  /* 0x01000000100e7b82 */ /* 0x0004e20000000a00 */
[----:B------:R-:W4:Y:S01]  /*62b0*/  LDCU.64 UR6, c[0x4][0x88] ;  /* 0x01001100ff0677ac */ /* 0x000f220008000a00 */
[----:B------:R-:W-:Y:S01]  /*62c0*/  IMAD.MOV.U32 R13, RZ, RZ, RZ ;  /* 0x000000ffff0d7224 */ /* 0x000fe200078e00ff */
[----:B------:R-:W2:Y:S01]  /*62d0*/  LDCU.64 UR4, c[0x4][0x8] ;  /* 0x01000100ff0477ac */ /* 0x000ea20008000a00 */
[----:B-1----:R-:W-:Y:S01]  /*62e0*/  MOV R5, UR9 ;  /* 0x0000000900057c02 */ /* 0x002fe20008000f00 */
[----:B------:R-:W-:Y:S01]  /*62f0*/  IMAD.U32 R4, RZ, RZ, UR8 ;  /* 0x00000008ff047e24 */ /* 0x000fe2000f8e00ff */
[----:B----4-:R-:W-:Y:S01]  /*6300*/  MOV R7, UR7 ;  /* 0x0000000700077c02 */ /* 0x010fe20008000f00 */
[----:B------:R-:W-:Y:S01]  /*6310*/  IMAD.U32 R6, RZ, RZ, UR6 ;  /* 0x00000006ff067e24 */ /* 0x000fe2000f8e00ff */
[----:B--2---:R-:W-:Y:S01]  /*6320*/  MOV R11, UR5 ;  /* 0x00000005000b7c02 */ /* 0x004fe20008000f00 */
[----:B------:R-:W-:Y:S02]  /*6330*/  IMAD.U32 R10, RZ, RZ, UR4 ;  /* 0x00000004ff0a7e24 */ /* 0x000fe4000f8e00ff */
[----:B------:R-:W-:Y:S07]  /*6340*/  LEPC R20, `(.L_x_101) ;  /* 0x000000001014794e */ /* 0x000fee0000000000 */
[----:B---3-5:R-:W-:Y:S05]  /*6350*/  CALL.ABS.NOINC R14 ;  /* 0x000000000e007343 */ /* 0x028fea0003c00000 */
.L_x_101:
[----:B------:R-:W1:Y:S01]  /*6360*/  LDCU.64 UR8, c[0x4][0x80] ;  /* 0x01001000ff0877ac */ /* 0x000e620008000a00 */
[----:B------:R-:W2:Y:S01]  /*6370*/  LDC.64 R16, c[0x4][R16] ;  /* 0x0100000010107b82 */ /* 0x000ea20000000a00 */
[----:B------:R-:W-:Y:S02]  /*6380*/  HFMA2 R12, -RZ, RZ, 0, 5.9604644775390625e-08 ;  /* 0x00000001ff0c7431 */ /* 0x000fe400000001ff */
[----:B------:R-:W-:Y:S02]  /*6390*/  IMAD.MOV.U32 R8, RZ, RZ, 0x70 ;  /* 0x00000070ff087424 */ /* 0x000fe400078e00ff */
[----:B------:R-:W-:Y:S01]  /*63a0*/  IMAD.MOV.U32 R13, RZ, RZ, RZ ;  /* 0x000000ffff0d7224 */ /* 0x000fe200078e00ff */
[----:B------:R-:W3:Y:S01]  /*63b0*/  LDCU.64 UR6, c[0x4][0x88] ;  /* 0x01001100ff0677ac */ /* 0x000ee20008000a00 */
[----:B------:R-:W4:Y:S01]  /*63c0*/  LDCU.64 UR4, c[0x4][0x8] ;  /* 0x01000100ff0477ac */ /* 0x000f220008000a00 */
[----:B-1----:R-:W-:Y:S02]  /*63d0*/  MOV R4, UR8 ;  /* 0x0000000800047c02 */ /* 0x002fe40008000f00 */
[----:B------:R-:W-:Y:S02]  /*63e0*/  MOV R5, UR9 ;  /* 0x0000000900057c02 */ /* 0x000fe40008000f00 */
[----:B---3--:R-:W-:Y:S01]  /*63f0*/  MOV R7, UR7 ;  /* 0x0000000700077c02 */ /* 0x008fe20008000f00 */
[----:B------:R-:W-:Y:S01]  /*6400*/  IMAD.U32 R6, RZ, RZ, UR6 ;  /* 0x00000006ff067e24 */ /* 0x000fe2000f8e00ff */
[----:B----4-:R-:W-:Y:S01]  /*6410*/  MOV R11, UR5 ;  /* 0x00000005000b7c02 */ /* 0x010fe20008000f00 */
[----:B------:R-:W-:Y:S02]  /*6420*/  IMAD.U32 R10, RZ, RZ, UR4 ;  /* 0x00000004ff0a7e24 */ /* 0x000fe4000f8e00ff */
[----:B------:R-:W-:Y:S07]  /*6430*/  LEPC R20, `(.L_x_100) ;  /* 0x000000001014794e */ /* 0x000fee0000000000 */
[----:B--2---:R-:W-:Y:S05]  /*6440*/  CALL.ABS.NOINC R16 ;  /* 0x0000000010007343 */ /* 0x004fea0003c00000 */
.L_x_100:
[----:B------:R-:W-:Y:S02]  /*6450*/  R2UR UR6, R95 ;  /* 0x000000005f0672ca */ /* 0x000fe400000e0000 */
[----:B------:R-:W-:Y:S02]  /*6460*/  R2UR UR5, R90 ;  /* 0x000000005a0572ca */ /* 0x000fe400000e0000 */
[----:B------:R-:W-:Y:S02]  /*6470*/  R2UR UR4, R89 ;  /* 0x00000000590472ca */ /* 0x000fe400000e0000 */
[----:B------:R-:W-:Y:S02]  /*6480*/  ISETP.NE.U32.AND P4, PT, R78, RZ, PT ;  /* 0x000000ff4e00720c */ /* 0x000fe40003f85070 */
[----:B------:R-:W-:Y:S02]  /*6490*/  ISETP.NE.U32.AND P2, PT, RZ, UR60, PT ;  /* 0x0000003cff007c0c */ /* 0x000fe4000bf45070 */
[----:B------:R-:W-:Y:S02]  /*64a0*/  ISETP.NE.AND.EX P4, PT, R79, RZ, PT, P4 ;  /* 0x000000ff4f00720c */ /* 0x000fe40003f85340 */
[----:B------:R-:W-:Y:S01]  /*64b0*/  ISETP.NE.AND.EX P2, PT, RZ, UR61, PT, P2 ;  /* 0x0000003dff007c0c */ /* 0x000fe2000bf45320 */
[----:B------:R-:W-:Y:S02]  /*64c0*/  UISETP.NE.AND UP2, UPT, UR6, URZ, UPT ;  /* 0x000000ff0600728c */ /* 0x000fe4000bf45270 */
[----:B------:R-:W-:Y:S04]  /*64d0*/  UISETP.NE.U32.AND UP0, UPT, UR5, URZ, UPT ;  /* 0x000000ff0500728c */ /* 0x000fe8000bf05070 */
[----:B------:R-:W-:Y:S01]  /*64e0*/  UISETP.NE.AND.EX UP1, UPT, UR4, URZ, UPT, UP0 ;  /* 0x000000ff0400728c */ /* 0x000fe2000bf25300 */
[----:B------:R-:W-:Y:S01]  /*64f0*/  PLOP3.LUT P1, PT, PT, PT, UP2, 0x80, 0x8 ;  /* 0x000000000008781c */ /* 0x000fe20003f2f028 */
[----:B------:R-:W-:Y:S03]  /*6500*/  UPLOP3.LUT UP0, UPT, UPT, UPT, UPT, 0x40, 0x4 ;  /* 0x000000000004789c */ /* 0x000fe60003f0e870 */
[----:B------:R-:W-:Y:S06]  /*6510*/  @UP2 UPLOP3.LUT UP0, UPT, UPT, UPT, UP1, 0x80, 0x8 ;  /* 0x000000000008289c */ /* 0x000fec0003f0f010 */
[----:B------:R-:W-:Y:S01]  /*6520*/  PLOP3.LUT P0, PT, PT, PT, UP0, 0x80, 0x8 ;  /* 0x000000000008781c */ /* 0x000fe20003f0f008 */
[----:B------:R-:W-:Y:S01]  /*6530*/  @!UPT UIADD3 URZ, UPT, UPT, URZ, URZ, URZ ;  /* 0x000000fffffff290 */ /* 0x000fe2000fffe0ff */
[----:B------:R-:W-:Y:S11]  /*6540*/  BRA.U !UP1, `(.L_x_102) ;  /* 0x0000000109407547 */ /* 0x000ff6000b800000 */
[----:B------:R-:W-:Y:S01]  /*6550*/  UISETP.NE.U32.AND UP0, UPT, UR60, URZ, UPT ;  /* 0x000000ff3c00728c */ /* 0x000fe2000bf05070 */
[----:B------:R-:W-:Y:S01]  /*6560*/  R2UR UR6, R90 ;  /* 0x000000005a0672ca */ /* 0x000fe200000e0000 */
[----:B------:R-:W1:Y:S01]  /*6570*/  LDCU.64 UR8, c[0x0][0x358] ;  /* 0x00006b00ff0877ac */ /* 0x000e620008000a00 */
[----:B------:R-:W-:Y:S02]  /*6580*/  HFMA2 R87, -RZ, RZ, 0, 5.9604644775390625e-08 ;  /* 0x00000001ff577431 */ /* 0x000fe400000001ff */
[----:B------:R-:W-:Y:S01]  /*6590*/  IMAD.MOV.U32 R0, RZ, RZ, 0x1 ;  /* 0x00000001ff007424 */ /* 0x000fe200078e00ff */
[----:B------:R-:W-:Y:S06]  /*65a0*/  UISETP.NE.AND.EX UP0, UPT, UR61, URZ, UPT, UP0 ;  /* 0x000000ff3d00728c */ /* 0x000fec000bf05300 */
[----:B------:R-:W-:Y:S05]  /*65b0*/  PLOP3.LUT P3, PT, PT, PT, UP0, 0x80, 0x8 ;  /* 0x000000000008781c */ /* 0x000fea0003f6f008 */
[----:B------:R-:W2:Y:S01]  /*65c0*/  @UP0 LDCU.64 UR4, c[0x0][0x888] ;  /* 0x00011100ff0407ac */ /* 0x000ea20008000a00 */
[----:B------:R-:W-:Y:S07]  /*65d0*/  @UP0 UIMAD UR6, UR53, UR6, URZ ;  /* 0x00000006350602a4 */ /* 0x000fee000f8e02ff */
[----:B------:R-:W-:Y:S01]  /*65e0*/  @!P3 PRMT R87, R0, 0x7610, R87 ;  /* 0x000076100057b816 */ /* 0x000fe20000000057 */
[----:B--2---:R-:W-:Y:S06]  /*65f0*/  @UP0 UIMAD.WIDE UR4, UR6, 0x4, UR4 ;  /* 0x00000004060408a5 */ /* 0x004fec000f8e0204 */
[----:B------:R-:W-:Y:S02]  /*6600*/  IMAD.U32 R4, RZ, RZ, UR4 ;  /* 0x00000004ff047e24 */ /* 0x000fe4000f8e00ff */
[----:B------:R-:W-:Y:S03]  /*6610*/  IMAD.U32 R5, RZ, RZ, UR5 ;  /* 0x00000005ff057e24 */ /* 0x000fe6000f8e00ff */
[----:B------:R-:W2:Y:S02]  /*6620*/  @!UP0 LDCU UR4, c[0x0][0x880] ;  /* 0x00011000ff0487ac */ /* 0x000ea40008000800 */
[----:B-1---5:R1:W5:Y:S02]  /*6630*/  @P3 LDG.E R41, desc[UR8][R4.64] ;  /* 0x0000000804293981 */ /* 0x022364000c1e1900 */
[----:B-12---:R-:W-:Y:S02]  /*6640*/  @!P3 MOV R41, UR4 ;  /* 0x000000040029bc02 */ /* 0x006fe40008000f00 */
.L_x_102:
[----:B------:R-:W-:Y:S05]  /*6650*/  @!P4 BRA `(.L_x_103) ;  /* 0x000000000024c947 */ /* 0x000fea0003800000 */
[----:B------:R-:W-:Y:S01]  /*6660*/  ISETP.NE.U32.AND P3, PT, R76, RZ, PT ;  /* 0x000000ff4c00720c */ /* 0x000fe20003f65070 */
[----:B------:R-:W1:Y:S03]  /*6670*/  LDCU.64 UR4, c[0x0][0x358] ;  /* 0x00006b00ff0477ac */ /* 0x000e660008000a00 */
[----:B------:R-:W-:Y:S11]  /*6680*/  ISETP.NE.AND.EX P3, PT, R77, RZ, PT, P3 ;  /* 0x000000ff4d00720c */ /* 0x000ff60003f65330 */
[----:B------:R-:W-:Y:S02]  /*6690*/  @!UPT UIADD3 URZ, UPT, UPT, URZ, URZ, URZ ;  /* 0x000000fffffff290 */ /* 0x000fe4000fffe0ff */
[----:B------:R-:W2:Y:S01]  /*66a0*/  @P3 LDC.64 R4, c[0x0][0x8a8] ;  /* 0x00022a00ff043b82 */ /* 0x000ea20000000a00 */
[----:B------:R-:W-:Y:S04]  /*66b0*/  @P3 IMAD R0, R78, UR53, RZ ;  /* 0x000000354e003c24 */ /* 0x000fe8000f8e02ff */
[----:B--2---:R-:W-:Y:S05]  /*66c0*/  @P3 IMAD.WIDE R4, R0, 0x4, R4 ;  /* 0x0000000400043825 */ /* 0x004fea00078e0204 */
[----:B-1---5:R1:W5:Y:S02]  /*66d0*/  @P3 LDG.E R38, desc[UR4][R4.64] ;  /* 0x0000000404263981 */ /* 0x022364000c1e1900 */
[----:B-1----:R-:W2:Y:S02]  /*66e0*/  @!P3 LDC R38, c[0x0][0x8a0] ;  /* 0x00022800ff26bb82 */ /* 0x002ea40000000800 */
.L_x_103:
[----:B-----5:R-:W-:Y:S01]  /*66f0*/  FSETP.NEU.AND P4, PT, R41, RZ, PT ;  /* 0x000000ff2900720b */ /* 0x020fe20003f8d000 */
[----:B------:R-:W1:Y:S01]  /*6700*/  LDCU.128 UR8, c[0x0][0xa80] ;  /* 0x00015000ff0877ac */ /* 0x000e620008000c00 */
[----:B------:R-:W-:Y:S01]  /*6710*/  SEL R5, RZ, 0xffffffff, P2 ;  /* 0xffffffffff057807 */ /* 0x000fe20001000000 */
[----:B------:R-:W-:Y:S01]  /*6720*/  IMAD.U32 R114, RZ, RZ, UR50 ;  /* 0x00000032ff727e24 */ /* 0x000fe2000f8e00ff */
[----:B------:R-:W-:Y:S01]  /*6730*/  @P1 LOP3.LUT P2, RZ, R87, 0xff, RZ, 0xc0, !PT ;  /* 0x000000ff57ff1812 */ /* 0x000fe2000784c0ff */
[----:B------:R-:W-:Y:S01]  /*6740*/  IMAD.SHL.U32 R101, R97, 0x10, RZ ;  /* 0x0000001061657824 */ /* 0x000fe200078e00ff */
[----:B------:R-:W-:Y:S01]  /*6750*/  @P1 SEL R4, RZ, 0xffffffff, P4 ;  /* 0xffffffffff041807 */ /* 0x000fe20002000000 */
[----:B------:R-:W-:Y:S01]  /*6760*/  IMAD.SHL.U32 R114, R114, 0x2000, RZ ;  /* 0x0000200072727824 */ /* 0x000fe200078e00ff */
[----:B------:R-:W-:Y:S01]  /*6770*/  LEA R108, R36, UR49, 0x3 ;  /* 0x00000031246c7c11 */ /* 0x000fe2000f8e18ff */
[----:B------:R-:W-:Y:S01]  /*6780*/  ULOP3.LUT UR4, UR55, 0x1, URZ, 0x3c, !UPT ;  /* 0x0000000137047892 */ /* 0x000fe2000f8e3cff */
[----:B------:R-:W-:Y:S01]  /*6790*/  @P0 SEL R4, R5, R4, !P2 ;  /* 0x0000000405040207 */ /* 0x000fe20005000000 */
[----:B------:R-:W-:Y:S01]  /*67a0*/  USHF.L.U32 UR12, UR52, 0x7, URZ ;  /* 0x00000007340c7899 */ /* 0x000fe200080006ff */
[----:B------:R-:W-:Y:S01]  /*67b0*/  SHF.L.U32 R3, R85, 0x1f, RZ ;  /* 0x0000001f55037819 */ /* 0x000fe200000006ff */
[----:B------:R-:W-:Y:S01]  /*67c0*/  IMAD.IADD R112, R99, 0x1, R114 ;  /* 0x0000000163707824 */ /* 0x000fe200078e0272 */
[----:B------:R-:W-:Y:S01]  /*67d0*/  @P1 LOP3.LUT R4, R4, 0x1, RZ, 0xc0, !PT ;  /* 0x0000000104041812 */ /* 0x000fe200078ec0ff */
[----:B------:R-:W-:Y:S01]  /*67e0*/  IMAD.U32 R46, RZ, RZ, UR4 ;  /* 0x00000004ff2e7e24 */ /* 0x000fe2000f8e00ff */
[----:B------:R-:W-:Y:S01]  /*67f0*/  R2UR UR6, R92 ;  /* 0x000000005c0672ca */ /* 0x000fe200000e0000 */
[----:B------:R-:W-:Y:S01]  /*6800*/  IMAD.U32 R107, RZ, RZ, UR12 ;  /* 0x0000000cff6b7e24 */ /* 0x000fe2000f8e00ff */
[----:B------:R-:W-:Y:S01]  /*6810*/  ISETP.NE.U32.OR P6, PT, R4, 0x1, !P1 ;  /* 0x000000010400780c */ /* 0x000fe20004fc5470 */
[----:B------:R-:W-:Y:S01]  /*6820*/  IMAD.U32 R4, RZ, RZ, UR50 ;  /* 0x00000032ff047e24 */ /* 0x000fe2000f8e00ff */
[----:B-1----:R-:W-:Y:S01]  /*6830*/  UIMAD.WIDE.U32 UR4, UR12, UR9, URZ ;  /* 0x000000090c0472a5 */ /* 0x002fe2000f8e00ff */
[----:B------:R-:W-:Y:S01]  /*6840*/  R2UR UR13, R91 ;  /* 0x000000005b0d72ca */ /* 0x000fe200000e0000 */
[----:B------:R-:W-:Y:S01]  /*6850*/  UISETP.NE.AND UP0, UPT, UR8, 0x1, UPT ;  /* 0x000000010800788c */ /* 0x000fe2000bf05270 */
[----:B------:R-:W-:Y:S01]  /*6860*/  PLOP3.LUT P3, PT, PT, PT, UP1, 0x80, 0x8 ;  /* 0x000000000008781c */ /* 0x000fe20003f6f018 */
[----:B------:R-:W-:Y:S01]  /*6870*/  IMAD.SHL.U32 R100, R96, 0x10, RZ ;  /* 0x0000001060647824 */ /* 0x000fe200078e00ff */
[----:B------:R-:W-:Y:S01]  /*6880*/  LEA R0, R4, UR49, 0x3 ;  /* 0x0000003104007c11 */ /* 0x000fe2000f8e18ff */
[----:B------:R-:W-:Y:S01]  /*6890*/  IMAD.IADD R103, R112, 0x1, R101 ;  /* 0x0000000170677824 */ /* 0x000fe200078e0265 */
[----:B------:R-:W-:Y:S01]  /*68a0*/  UMOV UR4, UR5 ;  /* 0x0000000500047c82 */ /* 0x000fe20008000000 */
[----:B------:R-:W-:Y:S01]  /*68b0*/  LOP3.LUT P5, R109, R87, 0xff, RZ, 0xc0, !PT ;  /* 0x000000ff576d7812 */ /* 0x000fe200078ac0ff */
[----:B------:R-:W-:Y:S01]  /*68c0*/  USHF.R.U32.HI UR4, URZ, UR10, UR4 ;  /* 0x0000000aff047299 */ /* 0x000fe20008011604 */
[----:B------:R-:W-:Y:S01]  /*68d0*/  SEL R4, RZ, 0xffffffff, P4 ;  /* 0xffffffffff047807 */ /* 0x000fe20002000000 */
[----:B------:R-:W-:Y:S01]  /*68e0*/  BSSY B1, `(.L_x_104) ;  /* 0x000003f000017945 */ /* 0x000fe20003800000 */
[----:B------:R-:W-:Y:S01]  /*68f0*/  @P6 SHF.L.U32 R7, R46, 0x1f, RZ ;  /* 0x0000001f2e076819 */ /* 0x000fe200000006ff */
[----:B------:R-:W-:Y:S01]  /*6900*/  USEL UR4, UR12, UR4, !UP0 ;  /* 0x000000040c047287 */ /* 0x000fe2000c000000 */
[----:B------:R-:W-:Y:S01]  /*6910*/  IMAD.MOV.U32 R113, RZ, RZ, 0x1 ;  /* 0x00000001ff717424 */ /* 0x000fe200078e00ff */
[----:B------:R-:W-:Y:S01]  /*6920*/  UISETP.NE.AND UP0, UPT, UR11, 0x1, UPT ;  /* 0x000000010b00788c */ /* 0x000fe2000bf05270 */
[----:B------:R-:W1:Y:S01]  /*6930*/  @P6 SYNCS.PHASECHK.TRANS64.TRYWAIT P1, [R0+URZ+0xa0], R7 ;  /* 0x0000a007000065a7 */ /* 0x000e6200080211ff */
[----:B------:R-:W-:Y:S01]  /*6940*/  IMAD.IADD R39, R37, 0x1, R2 ;  /* 0x0000000125277824 */ /* 0x000fe200078e0202 */
[----:B------:R-:W-:Y:S01]  /*6950*/  UIMAD.WIDE.U32 UR6, UR4, UR6, URZ ;  /* 0x00000006040672a5 */ /* 0x000fe2000f8e00ff */
[----:B------:R-:W-:Y:S01]  /*6960*/  IMAD.U32 R106, RZ, RZ, UR4 ;  /* 0x00000004ff6a7e24 */ /* 0x000fe2000f8e00ff */
[----:B------:R-:W-:Y:S01]  /*6970*/  @P3 SEL R4, R5, R4, !P5 ;  /* 0x0000000405043207 */ /* 0x000fe20006800000 */
[----:B------:R-:W-:Y:S01]  /*6980*/  IMAD R8, RZ, RZ, -UR4 ;  /* 0x80000004ff087e24 */ /* 0x000fe2000f8e02ff */
[----:B------:R-:W-:Y:S01]  /*6990*/  PLOP3.LUT P2, PT, PT, PT, UP0, 0x80, 0x8 ;  /* 0x000000000008781c */ /* 0x000fe20003f4f008 */
[----:B------:R-:W-:Y:S01]  /*69a0*/  IMAD.U32 R105, RZ, RZ, UR4 ;  /* 0x00000004ff697e24 */ /* 0x000fe2000f8e00ff */
[----:B------:R-:W-:Y:S01]  /*69b0*/  LOP3.LUT R4, R4, 0x1, RZ, 0xc0, !PT ;  /* 0x0000000104047812 */ /* 0x000fe200078ec0ff */
[----:B------:R-:W-:Y:S01]  /*69c0*/  UMOV UR5, UR7 ;  /* 0x0000000700057c82 */ /* 0x000fe20008000000 */
[----:B------:R-:W-:Y:S01]  /*69d0*/  IMAD R107, R8, UR8, R107 ;  /* 0x00000008086b7c24 */ /* 0x000fe2000f8e026b */
[----:B------:R-:W-:Y:S01]  /*69e0*/  USHF.R.U32.HI UR5, URZ, UR13, UR5 ;  /* 0x0000000dff057299 */ /* 0x000fe20008011605 */
[----:B------:R-:W-:Y:S01]  /*69f0*/  P2R R111, PR, RZ, 0x40 ;  /* 0x00000040ff6f7803 */ /* 0x000fe20000000000 */
[----:B------:R-:W-:Y:S01]  /*6a00*/  IMAD.U32 R116, RZ, RZ, UR50 ;  /* 0x00000032ff747e24 */ /* 0x000fe2000f8e00ff */
[----:B------:R-:W-:Y:S02]  /*6a10*/  CS2R R74, SRZ ;  /* 0x00000000004a7805 */ /* 0x000fe4000001ff00 */
[----:B------:R-:W-:Y:S01]  /*6a20*/  CS2R R72, SRZ ;  /* 0x0000000000487805 */ /* 0x000fe2000001ff00 */
[----:B------:R3:W4:Y:S01]  /*6a30*/  SYNCS.PHASECHK.TRANS64.TRYWAIT P0, [R108+URZ+0xf0], R3 ;  /* 0x0000f0036c0075a7 */ /* 0x00072200080011ff */
[----:B------:R-:W-:Y:S01]  /*6a40*/  SEL R106, R106, UR5, !P2 ;  /* 0x000000056a6a7c07 */ /* 0x000fe2000d000000 */
[----:B------:R-:W-:Y:S01]  /*6a50*/  IMAD.IADD R102, R112, 0x1, R100 ;  /* 0x0000000170667824 */ /* 0x000fe200078e0264 */
[----:B------:R-:W-:Y:S01]  /*6a60*/  ISETP.NE.U32.AND P2, PT, R4, 0x1, PT ;  /* 0x000000010400780c */ /* 0x000fe20003f45070 */
[----:B------:R-:W-:Y:S01]  /*6a70*/  IMAD.IADD R47, R98, 0x1, R103 ;  /* 0x00000001622f7824 */ /* 0x000fe200078e0267 */
[----:B------:R-:W-:Y:S01]  /*6a80*/  CS2R R66, SRZ ;  /* 0x0000000000427805 */ /* 0x000fe2000001ff00 */
[----:B------:R-:W-:Y:S01]  /*6a90*/  IMAD.MOV R6, RZ, RZ, -R106 ;  /* 0x000000ffff067224 */ /* 0x000fe200078e0a6a */
[----:B------:R-:W-:Y:S02]  /*6aa0*/  P2R R115, PR, RZ, 0x4 ;  /* 0x00000004ff737803 */ /* 0x000fe40000000000 */
[----:B------:R-:W-:Y:S02]  /*6ab0*/  CS2R R64, SRZ ;  /* 0x0000000000407805 */ /* 0x000fe4000001ff00 */
[----:B------:R-:W-:Y:S01]  /*6ac0*/  CS2R R58, SRZ ;  /* 0x00000000003a7805 */ /* 0x000fe2000001ff00 */
[----:B------:R-:W-:Y:S01]  /*6ad0*/  IMAD R105, R6, UR11, R105 ;  /* 0x0000000b06697c24 */ /* 0x000fe2000f8e0269 */
[----:B------:R-:W-:Y:S02]  /*6ae0*/  CS2R R56, SRZ ;  /* 0x0000000000387805 */ /* 0x000fe4000001ff00 */
[----:B------:R-:W-:Y:S02]  /*6af0*/  CS2R R50, SRZ ;  /* 0x0000000000327805 */ /* 0x000fe4000001ff00 */
[----:B------:R-:W-:Y:S02]  /*6b00*/  CS2R R48, SRZ ;  /* 0x0000000000307805 */ /* 0x000fe4000001ff00 */
[----:B-1----:R-:W-:Y:S01]  /*6b10*/  @P6 SEL R113, RZ, 0x1, !P1 ;  /* 0x00000001ff716807 */ /* 0x002fe20004800000 */
[----:B---3--:R-:W-:Y:S06]  /*6b20*/  @!P6 BRA `(.L_x_105) ;  /* 0x000000000068e947 */ /* 0x008fec0003800000 */
[----:B------:R-:W-:Y:S01]  /*6b30*/  ISETP.NE.AND P1, PT, R113, RZ, PT ;  /* 0x000000ff7100720c */ /* 0x000fe20003f25270 */
[----:B------:R-:W-:Y:S01]  /*6b40*/  BSSY B0, `(.L_x_106) ;  /* 0x000000d000007945 */ /* 0x000fe20003800000 */
[----:B------:R-:W-:Y:S02]  /*6b50*/  CS2R R50, SRZ ;  /* 0x0000000000327805 */ /* 0x000fe4000001ff00 */
[----:B------:R-:W-:Y:S02]  /*6b60*/  CS2R R48, SRZ ;  /* 0x0000000000307805 */ /* 0x000fe4000001ff00 */
[----:B------:R-:W-:Y:S02]  /*6b70*/  CS2R R58, SRZ ;  /* 0x00000000003a7805 */ /* 0x000fe4000001ff00 */
[----:B------:R-:W-:Y:S02]  /*6b80*/  CS2R R56, SRZ ;  /* 0x0000000000387805 */ /* 0x000fe4000001ff00 */
[----:B------:R-:W-:Y:S02]  /*6b90*/  CS2R R66, SRZ ;  /* 0x0000000000427805 */ /* 0x000fe4000001ff00 */
[----:B------:R-:W-:Y:S02]  /*6ba0*/  CS2R R64, SRZ ;  /* 0x0000000000407805 */ /* 0x000fe4000001ff00 */
[----:B------:R-:W-:Y:S02]  /*6bb0*/  CS2R R74, SRZ ;  /* 0x00000000004a7805 */ /* 0x000fe4000001ff00 */
[----:B------:R-:W-:Y:S01]  /*6bc0*/  CS2R R72, SRZ ;  /* 0x0000000000487805 */ /* 0x000fe2000001ff00 */
[----:B------:R-:W-:Y:S06]  /*6bd0*/  @P1 BRA `(.L_x_107) ;  /* 0x00000000000c1947 */ /* 0x000fec0003800000 */
[----:B------:R-:W-:Y:S04]  /*6be0*/  SHF.L.U32 R5, R46, 0x1f, RZ ;  /* 0x0000001f2e057819 */ /* 0x000fe800000006ff */
[----:B------:R-:W1:Y:S02]  /*6bf0*/  SYNCS.PHASECHK.TRANS64.TRYWAIT P1, [R0+URZ+0xa0], R5 ;  /* 0x0000a005000075a7 */ /* 0x000e6400080211ff */
[----:B-1----:R-:W-:Y:S05]  /*6c00*/  @!P1 BRA `(.L_x_108) ;  /* 0x0000002400e49947 */ /* 0x002fea0003800000 */
.L_x_107:
[----:B------:R-:W-:Y:S05]  /*6c10*/  BSYNC B0 ;  /* 0x0000000000007941 */ /* 0x000fea0003800000 */
.L_x_106:
[----:B------:R-:W-:Y:S01]  /*6c20*/  ISETP.NE.AND P1, PT, R115, RZ, PT ;  /* 0x000000ff7300720c */ /* 0x000fe20003f25270 */
[----:B------:R-:W-:Y:S04]  /*6c30*/  UIADD3 UR4, UPT, UPT, UR50, 0x1, URZ ;  /* 0x0000000132047890 */ /* 0x000fe8000fffe0ff */
[----:B------:R-:W-:Y:S04]  /*6c40*/  UISETP.NE.AND UP0, UPT, UR4, 0x3, UPT ;  /* 0x000000030400788c */ /* 0x000fe8000bf05270 */
[----:B------:R-:W-:Y:S02]  /*6c50*/  USEL UR5, URZ, 0x1, UP0 ;  /* 0x00000001ff057887 */ /* 0x000fe40008000000 */
[----:B------:R-:W-:Y:S02]  /*6c60*/  USEL UR4, UR4, URZ, UP0 ;  /* 0x000000ff04047287 */ /* 0x000fe40008000000 */
[----:B------:R3:W1:Y:S02]  /*6c70*/  @P1 LDS.128 R48, [R112] ;  /* 0x0000000070301984 */ /* 0x0006640000000c00 */
[----:B------:R-:W-:Y:S02]  /*6c80*/  LOP3.LUT R46, R46, UR5, RZ, 0x3c, !PT ;  /* 0x000000052e2e7c12 */ /* 0x000fe4000f8e3cff */
[----:B------:R3:W1:Y:S01]  /*6c90*/  @P1 LDS.128 R56, [R103+0x10] ;  /* 0x0000100067381984 */ /* 0x0006620000000c00 */
[----:B------:R-:W-:Y:S03]  /*6ca0*/  IMAD.U32 R116, RZ, RZ, UR4 ;  /* 0x00000004ff747e24 */ /* 0x000fe6000f8e00ff */
[----:B------:R3:W1:Y:S04]  /*6cb0*/  @P1 LDS.128 R64, [R102+0x20] ;  /* 0x0000200066401984 */ /* 0x0006680000000c00 */
[----:B------:R3:W1:Y:S02]  /*6cc0*/  @P1 LDS.128 R72, [R47+0x10] ;  /* 0x000010002f481984 */ /* 0x0006640000000c00 */
.L_x_105:
[----:B------:R-:W-:Y:S05]  /*6cd0*/  BSYNC B1 ;  /* 0x0000000000017941 */ /* 0x000fea0003800000 */
.L_x_104:
[----:B-1----:R-:W-:Y:S04]  /*6ce0*/  SHF.R.U32.HI R5, RZ, 0x15, R39 ;  /* 0x00000015ff057819 */ /* 0x002fe80000011627 */
[----:B------:R-:W-:Y:S01]  /*6cf0*/  LOP3.LUT P1, RZ, R5, 0x3, R88, 0x48, !PT ;  /* 0x0000000305ff7812 */ /* 0x000fe20007824858 */
[----:B------:R-:W-:Y:S01]  /*6d00*/  @!UPT UIADD3 URZ, UPT, UPT, URZ, URZ, URZ ;  /* 0x000000fffffff290 */ /* 0x000fe2000fffe0ff */
[----:B----4-:R-:W-:Y:S11]  /*6d10*/  @P0 BRA `(.L_x_109) ;  /* 0x0000000000080947 */ /* 0x010ff60003800000 */
[----:B------:R-:W1:Y:S02]  /*6d20*/  SYNCS.PHASECHK.TRANS64.TRYWAIT P0, [R108+URZ+0xf0], R3 ;  /* 0x0000f0036c0075a7 */ /* 0x000e6400080011ff */
[----:B-1----:R-:W-:Y:S05]  /*6d30*/  @!P0 BRA `(.L_x_110) ;  /* 0x0000002400ac8947 */ /* 0x002fea0003800000 */
.L_x_109:
[----:B------:R-:W-:Y:S05]  /*6d40*/  @!P1 BRA `(.L_x_111) ;  /* 0x0000000000409947 */ /* 0x000fea0003800000 */
[----:B------:R-:W4:Y:S01]  /*6d50*/  LDCU.64 UR8, c[0x4][0x70] ;  /* 0x01000e00ff0877ac */ /* 0x000f220008000a00 */
[----:B-1----:R-:W-:Y:S01]  /*6d60*/  MOV R3, 0x0 ;  /* 0x0000000000037802 */ /* 0x002fe20000000f00 */
[----:B------:R-:W-:Y:S02]  /*6d70*/  HFMA2 R12, -RZ, RZ, 0, 5.9604644775390625e-08 ;  /* 0x00000001ff0c7431 */ /* 0x000fe400000001ff */
[----:B------:R-:W-:Y:S02]  /*6d80*/  IMAD.MOV.U32 R8, RZ, RZ, 0x192 ;  /* 0x00000192ff087424 */ /* 0x000fe400078e00ff */
[----:B------:R-:W-:Y:S01]  /*6d90*/  IMAD.MOV.U32 R13, RZ, RZ, RZ ;  /* 0x000000ffff0d7224 */ /* 0x000fe200078e00ff */
[----:B------:R-:W1:Y:S01]  /*6da0*/  LDCU.64 UR6, c[0x4][0x78] ;  /* 0x01000f00ff0677ac */ /* 0x000e620008000a00 */
[----:B------:R-:W2:Y:S01]  /*6db0*/  LDC.64 R2, c[0x4][R3] ;  /* 0x0100000003027b82 */ /* 0x000ea20000000a00 */
[----:B------:R-:W5:Y:S01]  /*6dc0*/  LDCU.64 UR4, c[0x4][0x10] ;  /* 0x01000200ff0477ac */ /* 0x000f620008000a00 */
[----:B----4-:R-:W-:Y:S01]  /*6dd0*/  MOV R5, UR9 ;  /* 0x0000000900057c02 */ /* 0x010fe20008000f00 */
[----:B------:R-:W-:Y:S01]  /*6de0*/  IMAD.U32 R4, RZ, RZ, UR8 ;  /* 0x00000008ff047e24 */ /* 0x000fe2000f8e00ff */
[----:B-1----:R-:W-:Y:S01]  /*6df0*/  MOV R7, UR7 ;  /* 0x0000000700077c02 */ /* 0x002fe20008000f00 */
[----:B------:R-:W-:Y:S01]  /*6e00*/  IMAD.U32 R6, RZ, RZ, UR6 ;  /* 0x00000006ff067e24 */ /* 0x000fe2000f8e00ff */
[----:B-----5:R-:W-:Y:S01]  /*6e10*/  MOV R11, UR5 ;  /* 0x00000005000b7c02 */ /* 0x020fe20008000f00 */
[----:B------:R-:W-:Y:S02]  /*6e20*/  IMAD.U32 R10, RZ, RZ, UR4 ;  /* 0x00000004ff0a7e24 */ /* 0x000fe4000f8e00ff */
[----:B------:R-:W-:Y:S07]  /*6e30*/  LEPC R20, `(.L_x_111) ;  /* 0x000000001014794e */ /* 0x000fee0000000000 */
[----:B--23--:R-:W-:Y:S05]  /*6e40*/  CALL.ABS.NOINC R2 ;  /* 0x0000000002007343 */ /* 0x00cfea0003c00000 */
.L_x_111:
[----:B------:R-:W-:Y:S05]  /*6e50*/  WARPSYNC.ALL ;  /* 0x0000000000007948 */ /* 0x000fea0003800000 */
[----:B------:R-:W-:Y:S01]  /*6e60*/  R2UR UR4, R39 ;  /* 0x00000000270472ca */ /* 0x000fe200000e0000 */
[--C-:B------:R-:W-:Y:S01]  /*6e70*/  HADD2.F32 R40, -RZ, R48.reuse.H0_H0 ;  /* 0x20000030ff287230 */ /* 0x100fe20000004100 */
[----:B------:R-:W-:Y:S01]  /*6e80*/  ISETP.NE.AND P0, PT, R86, RZ, PT ;  /* 0x000000ff5600720c */ /* 0x000fe20003f05270 */
[----:B------:R-:W-:Y:S01]  /*6e90*/  HADD2.F32 R43, -RZ, R48.H1_H1 ;  /* 0x30000030ff2b7230 */ /* 0x000fe20000004100 */
[----:B------:R-:W-:Y:S01]  /*6ea0*/  BSSY.RECONVERGENT B0, `(.L_x_112) ;  /* 0x0000086000007945 */ /* 0x000fe20003800200 */
[----:B------:R-:W-:Y:S02]  /*6eb0*/  HADD2.F32 R42, -RZ, R49.H1_H1 ;  /* 0x30000031ff2a7230 */ /* 0x000fe40000004100 */
[----:B------:R-:W-:Y:S02]  /*6ec0*/  HADD2.F32 R45, -RZ, R51.H0_H0 ;  /* 0x20000033ff2d7230 */ /* 0x000fe40000004100 */
[----:B------:R-:W-:Y:S04]  /*6ed0*/  HADD2.F32 R44, -RZ, R75.H1_H1 ;  /* 0x3000004bff2c7230 */ /* 0x000fe80000004100 */
[----:B------:R-:W2:Y:S02]  /*6ee0*/  LDTM.x32 R4, tmem[UR4] ;  /* 0x00000004000479ee */ /* 0x000ea400082c0000 */
[C---:B--2---:R-:W-:Y:S01]  /*6ef0*/  FMUL R0, R38.reuse, R4 ;  /* 0x0000000426007220 */ /* 0x044fe20000400000 */
[C---:B------:R-:W-:Y:S01]  /*6f00*/  FMUL R2, R38.reuse, R5 ;  /* 0x0000000526027220 */ /* 0x040fe20000400000 */
[C---:B-1----:R-:W-:Y:S01]  /*6f10*/  FMUL R3, R38.reuse, R6 ;  /* 0x0000000626037220 */ /* 0x042fe20000400000 */
[C---:B------:R-:W-:Y:S01]  /*6f20*/  FMUL R7, R38.reuse, R7 ;  /* 0x0000000726077220 */ /* 0x040fe20000400000 */
[C---:B------:R-:W-:Y:S01]  /*6f30*/  FFMA R0, R41.reuse, R40, R0 ;  /* 0x0000002829007223 */ /* 0x040fe20000000000 */
[----:B------:R-:W-:Y:S02]  /*6f40*/  HADD2.F32 R40, -RZ, R49.H0_H0 ;  /* 0x20000031ff287230 */ /* 0x000fe40000004100 */
[C---:B------:R-:W-:Y:S01]  /*6f50*/  FFMA R2, R41.reuse, R43, R2 ;  /* 0x0000002b29027223 */ /* 0x040fe20000000002 */
[--C-:B------:R-:W-:Y:S02]  /*6f60*/  HADD2.F32 R43, -RZ, R50.reuse.H0_H0 ;  /* 0x20000032ff2b7230 */ /* 0x100fe40000004100 */
[C---:B------:R-:W-:Y:S01]  /*6f70*/  FMUL R4, R38.reuse, R8 ;  /* 0x0000000826047220 */ /* 0x040fe20000400000 */
[----:B------:R-:W-:Y:S01]  /*6f80*/  FMUL R5, R38, R9 ;  /* 0x0000000926057220 */ /* 0x000fe20000400000 */
[C---:B------:R-:W-:Y:S01]  /*6f90*/  FFMA R3, R41.reuse, R40, R3 ;  /* 0x0000002829037223 */ /* 0x040fe20000000003 */
[----:B------:R-:W-:Y:S01]  /*6fa0*/  HADD2.F32 R40, -RZ, R50.H1_H1 ;  /* 0x30000032ff287230 */ /* 0x000fe20000004100 */
[----:B------:R-:W-:Y:S01]  /*6fb0*/  F2FP.F16.F32.PACK_AB R52, R2, R0 ;  /* 0x000000000234723e */ /* 0x000fe200000000ff */
[C---:B------:R-:W-:Y:S01]  /*6fc0*/  FFMA R7, R41.reuse, R42, R7 ;  /* 0x0000002a29077223 */ /* 0x040fe20000000007 */
[C---:B------:R-:W-:Y:S01]  /*6fd0*/  FFMA R4, R41.reuse, R43, R4 ;  /* 0x0000002b29047223 */ /* 0x040fe20000000004 */
[C---:B------:R-:W-:Y:S01]  /*6fe0*/  FMUL R6, R38.reuse, R10 ;  /* 0x0000000a26067220 */ /* 0x040fe20000400000 */
[----:B------:R-:W-:Y:S02]  /*6ff0*/  HADD2.F32 R42, -RZ, R51.H1_H1 ;  /* 0x30000033ff2a7230 */ /* 0x000fe40000004100 */
[----:B------:R-:W-:Y:S01]  /*7000*/  FFMA R5, R41, R40, R5 ;  /* 0x0000002829057223 */ /* 0x000fe20000000005 */
[----:B------:R-:W-:Y:S01]  /*7010*/  F2FP.F16.F32.PACK_AB R53, R7, R3 ;  /* 0x000000030735723e */ /* 0x000fe200000000ff */
[----:B------:R-:W-:Y:S01]  /*7020*/  FFMA R6, R41, R45, R6 ;  /* 0x0000002d29067223 */ /* 0x000fe20000000006 */
[C---:B------:R-:W-:Y:S01]  /*7030*/  FMUL R11, R38.reuse, R11 ;  /* 0x0000000b260b7220 */ /* 0x040fe20000400000 */
[--C-:B------:R-:W-:Y:S01]  /*7040*/  HADD2.F32 R40, -RZ, R56.reuse.H0_H0 ;  /* 0x20000038ff287230 */ /* 0x100fe20000004100 */
[----:B------:R-:W-:Y:S01]  /*7050*/  F2FP.F16.F32.PACK_AB R54, R5, R4 ;  /* 0x000000040536723e */ /* 0x000fe200000000ff */
[C---:B------:R-:W-:Y:S01]  /*7060*/  FMUL R8, R38.reuse, R12 ;  /* 0x0000000c26087220 */ /* 0x040fe20000400000 */
[C---:B------:R-:W-:Y:S01]  /*7070*/  FFMA R11, R41.reuse, R42, R11 ;  /* 0x0000002a290b7223 */ /* 0x040fe2000000000b */
[----:B------:R-:W-:Y:S02]  /*7080*/  HADD2.F32 R42, -RZ, R56.H1_H1 ;  /* 0x30000038ff2a7230 */ /* 0x000fe40000004100 */
[C---:B------:R-:W-:Y:S01]  /*7090*/  FMUL R9, R38.reuse, R13 ;  /* 0x0000000d26097220 */ /* 0x040fe20000400000 */
[--C-:B------:R-:W-:Y:S02]  /*70a0*/  HADD2.F32 R43, -RZ, R57.reuse.H0_H0 ;  /* 0x20000039ff2b7230 */ /* 0x100fe40000004100 */
[----:B------:R-:W-:Y:S01]  /*70b0*/  FFMA R8, R41, R40, R8 ;  /* 0x0000002829087223 */ /* 0x000fe20000000008 */
[----:B------:R-:W-:Y:S01]  /*70c0*/  F2FP.F16.F32.PACK_AB R55, R11, R6 ;  /* 0x000000060b37723e */ /* 0x000fe200000000ff */
[----:B------:R-:W-:Y:S01]  /*70d0*/  FFMA R9, R41, R42, R9 ;  /* 0x0000002a29097223 */ /* 0x000fe20000000009 */
[C---:B------:R-:W-:Y:S01]  /*70e0*/  FMUL R10, R38.reuse, R14 ;  /* 0x0000000e260a7220 */ /* 0x040fe20000400000 */
[----:B------:R-:W-:Y:S02]  /*70f0*/  HADD2.F32 R40, -RZ, R57.H1_H1 ;  /* 0x30000039ff287230 */ /* 0x000fe40000004100 */
[C---:B------:R-:W-:Y:S01]  /*7100*/  FMUL R15, R38.reuse, R15 ;  /* 0x0000000f260f7220 */ /* 0x040fe20000400000 */
[----:B------:R1:W-:Y:S01]  /*7110*/  STS.128 [R112], R52 ;  /* 0x0000003470007388 */ /* 0x0003e20000000c00 */
[----:B------:R-:W-:Y:S01]  /*7120*/  F2FP.F16.F32.PACK_AB R60, R9, R8 ;  /* 0x00000008093c723e */ /* 0x000fe200000000ff */
[C---:B------:R-:W-:Y:S01]  /*7130*/  FFMA R10, R41.reuse, R43, R10 ;  /* 0x0000002b290a7223 */ /* 0x040fe2000000000a */
[--C-:B------:R-:W-:Y:S02]  /*7140*/  HADD2.F32 R43, -RZ, R58.reuse.H0_H0 ;  /* 0x2000003aff2b7230 */ /* 0x100fe40000004100 */
[----:B------:R-:W-:Y:S01]  /*7150*/  FFMA R15, R41, R40, R15 ;  /* 0x00000028290f7223 */ /* 0x000fe2000000000f */
[C---:B------:R-:W-:Y:S01]  /*7160*/  FMUL R12, R38.reuse, R16 ;  /* 0x00000010260c7220 */ /* 0x040fe20000400000 */
[----:B------:R-:W-:Y:S02]  /*7170*/  HADD2.F32 R42, -RZ, R58.H1_H1 ;  /* 0x3000003aff2a7230 */ /* 0x000fe40000004100 */
[C---:B------:R-:W-:Y:S01]  /*7180*/  FMUL R13, R38.reuse, R17 ;  /* 0x00000011260d7220 */ /* 0x040fe20000400000 */
[--C-:B------:R-:W-:Y:S01]  /*7190*/  HADD2.F32 R45, -RZ, R59.reuse.H0_H0 ;  /* 0x2000003bff2d7230 */ /* 0x100fe20000004100 */
[----:B------:R-:W-:Y:S01]  /*71a0*/  F2FP.F16.F32.PACK_AB R61, R15, R10 ;  /* 0x0000000a0f3d723e */ /* 0x000fe200000000ff */
[C---:B------:R-:W-:Y:S01]  /*71b0*/  FFMA R12, R41.reuse, R43, R12 ;  /* 0x0000002b290c7223 */ /* 0x040fe2000000000c */
[C---:B------:R-:W-:Y:S01]  /*71c0*/  FFMA R13, R41.reuse, R42, R13 ;  /* 0x0000002a290d7223 */ /* 0x040fe2000000000d */
[C---:B------:R-:W-:Y:S01]  /*71d0*/  FMUL R14, R38.reuse, R18 ;  /* 0x00000012260e7220 */ /* 0x040fe20000400000 */
[----:B------:R-:W-:Y:S02]  /*71e0*/  HADD2.F32 R40, -RZ, R59.H1_H1 ;  /* 0x3000003bff287230 */ /* 0x000fe40000004100 */
[C---:B------:R-:W-:Y:S01]  /*71f0*/  FMUL R19, R38.reuse, R19 ;  /* 0x0000001326137220 */ /* 0x040fe20000400000 */
[--C-:B------:R-:W-:Y:S02]  /*7200*/  HADD2.F32 R43, -RZ, R64.reuse.H0_H0 ;  /* 0x20000040ff2b7230 */ /* 0x100fe40000004100 */
[C---:B------:R-:W-:Y:S01]  /*7210*/  FFMA R14, R41.reuse, R45, R14 ;  /* 0x0000002d290e7223 */ /* 0x040fe2000000000e */
[C---:B------:R-:W-:Y:S01]  /*7220*/  FMUL R16, R38.reuse, R20 ;  /* 0x0000001426107220 */ /* 0x040fe20000400000 */
[C---:B------:R-:W-:Y:S01]  /*7230*/  FFMA R19, R41.reuse, R40, R19 ;  /* 0x0000002829137223 */ /* 0x040fe20000000013 */
[----:B------:R-:W-:Y:S02]  /*7240*/  HADD2.F32 R40, -RZ, R64.H1_H1 ;  /* 0x30000040ff287230 */ /* 0x000fe40000004100 */
[C---:B------:R-:W-:Y:S01]  /*7250*/  FMUL R17, R38.reuse, R21 ;  /* 0x0000001526117220 */ /* 0x040fe20000400000 */
[--C-:B------:R-:W-:Y:S02]  /*7260*/  HADD2.F32 R45, -RZ, R65.reuse.H0_H0 ;  /* 0x20000041ff2d7230 */ /* 0x100fe40000004100 */
[C---:B------:R-:W-:Y:S01]  /*7270*/  FMUL R18, R38.reuse, R22 ;  /* 0x0000001626127220 */ /* 0x040fe20000400000 */
[----:B------:R-:W-:Y:S02]  /*7280*/  HADD2.F32 R42, -RZ, R65.H1_H1 ;  /* 0x30000041ff2a7230 */ /* 0x000fe40000004100 */
[C---:B------:R-:W-:Y:S01]  /*7290*/  FMUL R23, R38.reuse, R23 ;  /* 0x0000001726177220 */ /* 0x040fe20000400000 */
[C---:B------:R-:W-:Y:S01]  /*72a0*/  FFMA R16, R41.reuse, R43, R16 ;  /* 0x0000002b29107223 */ /* 0x040fe20000000010 */
[C---:B------:R-:W-:Y:S01]  /*72b0*/  FFMA R17, R41.reuse, R40, R17 ;  /* 0x0000002829117223 */ /* 0x040fe20000000011 */
[C---:B------:R-:W-:Y:S01]  /*72c0*/  FFMA R18, R41.reuse, R45, R18 ;  /* 0x0000002d29127223 */ /* 0x040fe20000000012 */
[C---:B------:R-:W-:Y:S01]  /*72d0*/  FFMA R23, R41.reuse, R42, R23 ;  /* 0x0000002a29177223 */ /* 0x040fe20000000017 */
[--C-:B------:R-:W-:Y:S02]  /*72e0*/  HADD2.F32 R40, -RZ, R66.reuse.H0_H0 ;  /* 0x20000042ff287230 */ /* 0x100fe40000004100 */
[C---:B------:R-:W-:Y:S01]  /*72f0*/  FMUL R20, R38.reuse, R24 ;  /* 0x0000001826147220 */ /* 0x040fe20000400000 */
[----:B------:R-:W-:Y:S02]  /*7300*/  HADD2.F32 R42, -RZ, R66.H1_H1 ;  /* 0x30000042ff2a7230 */ /* 0x000fe40000004100 */
[C---:B------:R-:W-:Y:S01]  /*7310*/  FMUL R21, R38.reuse, R25 ;  /* 0x0000001926157220 */ /* 0x040fe20000400000 */
[--C-:B------:R-:W-:Y:S02]  /*7320*/  HADD2.F32 R43, -RZ, R67.reuse.H0_H0 ;  /* 0x20000043ff2b7230 */ /* 0x100fe40000004100 */
[C---:B------:R-:W-:Y:S01]  /*7330*/  FMUL R22, R38.reuse, R26 ;  /* 0x0000001a26167220 */ /* 0x040fe20000400000 */
[C---:B------:R-:W-:Y:S01]  /*7340*/  FFMA R20, R41.reuse, R40, R20 ;  /* 0x0000002829147223 */ /* 0x040fe20000000014 */
[C---:B------:R-:W-:Y:S01]  /*7350*/  FFMA R21, R41.reuse, R42, R21 ;  /* 0x0000002a29157223 */ /* 0x040fe20000000015 */
[----:B------:R-:W-:Y:S02]  /*7360*/  HADD2.F32 R40, -RZ, R67.H1_H1 ;  /* 0x30000043ff287230 */ /* 0x000fe40000004100 */
[----:B------:R-:W-:Y:S01]  /*7370*/  FFMA R22, R41, R43, R22 ;  /* 0x0000002b29167223 */ /* 0x000fe20000000016 */
[C---:B------:R-:W-:Y:S01]  /*7380*/  FMUL R27, R38.reuse, R27 ;  /* 0x0000001b261b7220 */ /* 0x040fe20000400000 */
[--C-:B------:R-:W-:Y:S02]  /*7390*/  HADD2.F32 R43, -RZ, R72.reuse.H0_H0 ;  /* 0x20000048ff2b7230 */ /* 0x100fe40000004100 */
[C---:B------:R-:W-:Y:S01]  /*73a0*/  FMUL R24, R38.reuse, R28 ;  /* 0x0000001c26187220 */ /* 0x040fe20000400000 */
[----:B------:R-:W-:Y:S02]  /*73b0*/  HADD2.F32 R42, -RZ, R72.H1_H1 ;  /* 0x30000048ff2a7230 */ /* 0x000fe40000004100 */
[C---:B------:R-:W-:Y:S01]  /*73c0*/  FMUL R25, R38.reuse, R29 ;  /* 0x0000001d26197220 */ /* 0x040fe20000400000 */
[--C-:B------:R-:W-:Y:S01]  /*73d0*/  HADD2.F32 R45, -RZ, R73.reuse.H0_H0 ;  /* 0x20000049ff2d7230 */ /* 0x100fe20000004100 */
[----:B------:R-:W-:Y:S01]  /*73e0*/  F2FP.F16.F32.PACK_AB R62, R13, R12 ;  /* 0x0000000c0d3e723e */ /* 0x000fe200000000ff */
[C---:B------:R-:W-:Y:S01]  /*73f0*/  FMUL R26, R38.reuse, R30 ;  /* 0x0000001e261a7220 */ /* 0x040fe20000400000 */
[----:B------:R-:W-:Y:S01]  /*7400*/  F2FP.F16.F32.PACK_AB R63, R19, R14 ;  /* 0x0000000e133f723e */ /* 0x000fe200000000ff */
[C---:B------:R-:W-:Y:S01]  /*7410*/  FFMA R27, R41.reuse, R40, R27 ;  /* 0x00000028291b7223 */ /* 0x040fe2000000001b */
[C---:B------:R-:W-:Y:S01]  /*7420*/  FFMA R24, R41.reuse, R43, R24 ;  /* 0x0000002b29187223 */ /* 0x040fe20000000018 */
[----:B------:R-:W-:Y:S02]  /*7430*/  HADD2.F32 R40, -RZ, R73.H1_H1 ;  /* 0x30000049ff287230 */ /* 0x000fe40000004100 */
[C---:B------:R-:W-:Y:S01]  /*7440*/  FFMA R25, R41.reuse, R42, R25 ;  /* 0x0000002a29197223 */ /* 0x040fe20000000019 */
[----:B------:R1:W-:Y:S01]  /*7450*/  STS.128 [R103+0x10], R60 ;  /* 0x0000103c67007388 */ /* 0x0003e20000000c00 */
[C---:B------:R-:W-:Y:S01]  /*7460*/  FMUL R31, R38.reuse, R31 ;  /* 0x0000001f261f7220 */ /* 0x040fe20000400000 */
[--C-:B------:R-:W-:Y:S02]  /*7470*/  HADD2.F32 R43, -RZ, R74.reuse.H0_H0 ;  /* 0x2000004aff2b7230 */ /* 0x100fe40000004100 */
[C---:B------:R-:W-:Y:S01]  /*7480*/  FFMA R26, R41.reuse, R45, R26 ;  /* 0x0000002d291a7223 */ /* 0x040fe2000000001a */
[C---:B------:R-:W-:Y:S01]  /*7490*/  FMUL R28, R38.reuse, R32 ;  /* 0x00000020261c7220 */ /* 0x040fe20000400000 */
[----:B------:R-:W-:Y:S02]  /*74a0*/  HADD2.F32 R42, -RZ, R74.H1_H1 ;  /* 0x3000004aff2a7230 */ /* 0x000fe40000004100 */
[C---:B------:R-:W-:Y:S01]  /*74b0*/  FMUL R29, R38.reuse, R33 ;  /* 0x00000021261d7220 */ /* 0x040fe20000400000 */
[----:B------:R-:W-:Y:S02]  /*74c0*/  HADD2.F32 R45, -RZ, R75.H0_H0 ;  /* 0x2000004bff2d7230 */ /* 0x000fe40000004100 */
[C---:B------:R-:W-:Y:S01]  /*74d0*/  FMUL R30, R38.reuse, R34 ;  /* 0x00000022261e7220 */ /* 0x040fe20000400000 */
[----:B------:R-:W-:Y:S01]  /*74e0*/  FFMA R31, R41, R40, R31 ;  /* 0x00000028291f7223 */ /* 0x000fe2000000001f */
[----:B------:R-:W-:Y:S01]  /*74f0*/  FMUL R35, R38, R35 ;  /* 0x0000002326237220 */ /* 0x000fe20000400000 */
[----:B------:R-:W-:Y:S01]  /*7500*/  F2FP.F16.F32.PACK_AB R68, R17, R16 ;  /* 0x000000101144723e */ /* 0x000fe200000000ff */
[----:B------:R-:W-:Y:S01]  /*7510*/  FFMA R28, R41, R43, R28 ;  /* 0x0000002b291c7223 */ /* 0x000fe2000000001c */
[----:B------:R-:W-:Y:S01]  /*7520*/  F2FP.F16.F32.PACK_AB R69, R23, R18 ;  /* 0x000000121745723e */ /* 0x000fe200000000ff */
[----:B------:R-:W-:Y:S01]  /*7530*/  FFMA R29, R41, R42, R29 ;  /* 0x0000002a291d7223 */ /* 0x000fe2000000001d */
[----:B------:R-:W-:Y:S01]  /*7540*/  F2FP.F16.F32.PACK_AB R70, R21, R20 ;  /* 0x000000141546723e */ /* 0x000fe200000000ff */
[----:B------:R-:W-:Y:S01]  /*7550*/  FFMA R30, R41, R45, R30 ;  /* 0x0000002d291e7223 */ /* 0x000fe2000000001e */
[----:B------:R-:W-:Y:S01]  /*7560*/  F2FP.F16.F32.PACK_AB R71, R27, R22 ;  /* 0x000000161b47723e */ /* 0x000fe200000000ff */
[----:B------:R-:W-:Y:S01]  /*7570*/  FFMA R35, R41, R44, R35 ;  /* 0x0000002c29237223 */ /* 0x000fe20000000023 */
[----:B------:R-:W-:Y:S02]  /*7580*/  F2FP.F16.F32.PACK_AB R80, R25, R24 ;  /* 0x000000181950723e */ /* 0x000fe400000000ff */
[----:B------:R-:W-:Y:S01]  /*7590*/  F2FP.F16.F32.PACK_AB R81, R31, R26 ;  /* 0x0000001a1f51723e */ /* 0x000fe200000000ff */
[----:B------:R1:W-:Y:S01]  /*75a0*/  STS.128 [R102+0x20], R68 ;  /* 0x0000204466007388 */ /* 0x0003e20000000c00 */
[----:B------:R-:W-:Y:S02]  /*75b0*/  F2FP.F16.F32.PACK_AB R82, R29, R28 ;  /* 0x0000001c1d52723e */ /* 0x000fe400000000ff */
[----:B------:R-:W-:Y:S05]  /*75c0*/  F2FP.F16.F32.PACK_AB R83, R35, R30 ;  /* 0x0000001e2353723e */ /* 0x000fea00000000ff */
[----:B------:R1:W-:Y:S01]  /*75d0*/  STS.128 [R47+0x10], R80 ;  /* 0x000010502f007388 */ /* 0x0003e20000000c00 */
[----:B------:R-:W-:Y:S01]  /*75e0*/  @!PT LDS RZ, [RZ] ;  /* 0x00000000fffff984 */ /* 0x000fe20000000800 */
[----:B------:R-:W-:Y:S01]  /*75f0*/  @!PT LDS RZ, [RZ] ;  /* 0x00000000fffff984 */ /* 0x000fe20000000800 */
[----:B------:R-:W-:Y:S01]  /*7600*/  @!PT LDS RZ, [RZ] ;  /* 0x00000000fffff984 */ /* 0x000fe20000000800 */
[----:B------:R-:W-:Y:S01]  /*7610*/  @!PT LDS RZ, [RZ] ;  /* 0x00000000fffff984 */ /* 0x000fe20000000800 */
[----:B------:R2:W-:Y:S07]  /*7620*/  MEMBAR.ALL.CTA ;  /* 0x0000000000007992 */ /* 0x0005ee0000008000 */
[----:B--2---:R-:W2:Y:S02]  /*7630*/  FENCE.VIEW.ASYNC.S ;  /* 0x00000000000073c6 */ /* 0x004ea40000000000 */
[----:B--2---:R-:W-:Y:S06]  /*7640*/  BAR.SYNC.DEFER_BLOCKING 0x1, 0x80 ;  /* 0x0042000000007b1d */ /* 0x004fec0000010000 */
[----:B------:R-:W-:Y:S05]  /*7650*/  @P0 BRA `(.L_x_113) ;  /* 0x0000000000280947 */ /* 0x000fea0003800000 */
[----:B------:R-:W2:Y:S01]  /*7660*/  LDCU.64 UR6, c[0x0][0x348] ;  /* 0x00006900ff0677ac */ /* 0x000ea20008000a00 */
[----:B------:R-:W-:Y:S02]  /*7670*/  R2UR UR5, R114 ;  /* 0x00000000720572ca */ /* 0x000fe400000e0000 */
[----:B------:R-:W-:Y:S02]  /*7680*/  R2UR UR42, R107 ;  /* 0x000000006b2a72ca */ /* 0x000fe400000e0000 */
[----:B------:R-:W-:Y:S02]  /*7690*/  R2UR UR43, R105 ;  /* 0x00000000692b72ca */ /* 0x000fe400000e0000 */
[----:B------:R-:W-:Y:S07]  /*76a0*/  R2UR UR44, R106 ;  /* 0x000000006a2c72ca */ /* 0x000fee00000e0000 */
[----:B------:R-:W-:Y:S02]  /*76b0*/  UIADD3 UR40, UPT, UPT, UR49, 0x200, UR5 ;  /* 0x0000020031287890 */ /* 0x000fe4000fffe005 */
[----:B--2---:R-:W-:Y:S04]  /*76c0*/  UIADD3 UR4, UP0, UPT, UR6, 0x680, URZ ;  /* 0x0000068006047890 */ /* 0x004fe8000ff1e0ff */
[----:B------:R-:W-:Y:S09]  /*76d0*/  UIADD3.X UR5, UPT, UPT, URZ, UR7, URZ, UP0, !UPT ;  /* 0x00000007ff057290 */ /* 0x000ff200087fe4ff */
[----:B------:R2:W-:Y:S02]  /*76e0*/  UTMASTG.4D.IM2COL [UR40], [UR4] ;  /* 0x00000028040073b5 */ /* 0x0005e40008058000 */
[----:B--2---:R0:W-:Y:S02]  /*76f0*/  UTMACMDFLUSH ;  /* 0x00000000000079b7 */ /* 0x0041e40000000000 */
.L_x_113:
[----:B------:R-:W-:Y:S05]  /*7700*/  BSYNC.RECONVERGENT B0 ;  /* 0x0000000000007941 */ /* 0x000fea0003800200 */
.L_x_112:
[----:B------:R-:W-:Y:S01]  /*7710*/  UIADD3 UR40, UPT, UPT, UR50, 0x1, URZ ;  /* 0x0000000132287890 */ /* 0x000fe2000fffe0ff */
[----:B------:R-:W-:Y:S03]  /*7720*/  BSSY.RECONVERGENT B0, `(.L_x_114) ;  /* 0x0000005000007945 */ /* 0x000fe60003800200 */
[----:B------:R-:W-:Y:S04]  /*7730*/  UISETP.NE.AND UP0, UPT, UR40, 0x3, UPT ;  /* 0x000000032800788c */ /* 0x000fe8000bf05270 */
[----:B------:R-:W-:Y:S01]  /*7740*/  USEL UR42, UR40, URZ, UP0 ;  /* 0x000000ff282a7287 */ /* 0x000fe20008000000 */
[----:B------:R-:W-:Y:S11]  /*7750*/  @P0 BRA `(.L_x_115) ;  /* 0x0000000000040947 */ /* 0x000ff60003800000 */
[----:B------:R-:W-:Y:S04]  /*7760*/  DEPBAR.LE SB0, 0x1 ;  /* 0x000080400000791a */ /* 0x000fe80000000000 */
.L_x_115:
[----:B------:R-:W-:Y:S05]  /*7770*/  BSYNC.RECONVERGENT B0 ;  /* 0x0000000000007941 */ /* 0x000fea0003800200 */
.L_x_114:
[----:B------:R-:W-:Y:S01]  /*7780*/  BAR.SYNC.DEFER_BLOCKING 0x1, 0x80 ;  /* 0x0042000000007b1d */ /* 0x000fe20000010000 */
[----:B------:R-:W-:Y:S01]  /*7790*/  ISETP.NE.AND P1, PT, R111, RZ, PT ;  /* 0x000000ff6f00720c */ /* 0x000fe20003f25270 */
[----:B------:R-:W-:Y:S01]  /*77a0*/  UISETP.NE.AND UP0, UPT, UR54, URZ, UPT ;  /* 0x000000ff3600728c */ /* 0x000fe2000bf05270 */
[----:B------:R-:W-:Y:S11]  /*77b0*/  LEA R3, R116, UR49, 0x3 ;  /* 0x0000003174037c11 */ /* 0x000ff6000f8e18ff */
[----:B------:R-:W-:Y:S01]  /*77c0*/  @P1 SHF.L.U32 R4, R46, 0x1f, RZ ;  /* 0x0000001f2e041819 */ /* 0x000fe200000006ff */
[----:B------:R-:W-:Y:S06]  /*77d0*/  BRA.U !UP0, `(.L_x_116) ;  /* 0x0000000108247547 */ /* 0x000fec000b800000 */
[----:B------:R-:W2:Y:S01]  /*77e0*/  S2R R0, SR_CgaCtaId ;  /* 0x0000000000007919 */ /* 0x000ea20000008800 */
[----:B------:R-:W-:Y:S01]  /*77f0*/  IMAD.U32 R2, RZ, RZ, UR51 ;  /* 0x00000033ff027e24 */ /* 0x000fe2000f8e00ff */
[----:B------:R-:W-:Y:S04]  /*7800*/  UIADD3 UR4, UPT, UPT, UR51, 0x1, URZ ;  /* 0x0000000133047890 */ /* 0x000fe8000fffe0ff */
[----:B------:R-:W-:Y:S01]  /*7810*/  @P1 LEA R2, R2, UR49, 0x3 ;  /* 0x0000003102021c11 */ /* 0x000fe2000f8e18ff */
[----:B------:R-:W-:Y:S04]  /*7820*/  UISETP.NE.AND UP0, UPT, UR4, 0x3, UPT ;  /* 0x000000030400788c */ /* 0x000fe8000bf05270 */
[----:B------:R-:W-:Y:S01]  /*7830*/  @P1 VIADD R5, R2, 0xb8 ;  /* 0x000000b802051836 */ /* 0x000fe20000000000 */
[----:B------:R-:W-:Y:S04]  /*7840*/  USEL UR51, UR4, URZ, UP0 ;  /* 0x000000ff04337287 */ /* 0x000fe80008000000 */
[----:B--2---:R-:W-:Y:S04]  /*7850*/  @P1 PRMT R0, R0, 0x654, R5 ;  /* 0x0000065400001816 */ /* 0x004fe80000000005 */
[----:B------:R2:W-:Y:S04]  /*7860*/  @P1 SYNCS.ARRIVE.TRANS64.RED.A1T0 RZ, [R0+URZ], RZ ;  /* 0x000000ff00ff19a7 */ /* 0x0005e800081004ff */
.L_x_116:
[----:B------:R-:W4:Y:S01]  /*7870*/  @P1 SYNCS.PHASECHK.TRANS64.TRYWAIT P0, [R3+URZ+0xa0], R4 ;  /* 0x0000a004030015a7 */ /* 0x000f2200080011ff */
[----:B------:R-:W-:Y:S01]  /*7880*/  BSSY B1, `(.L_x_117) ;  /* 0x0000015000017945 */ /* 0x000fe20003800000 */
[----:B----4-:R-:W-:Y:S03]  /*7890*/  @P1 SEL R113, RZ, 0x1, !P0 ;  /* 0x00000001ff711807 */ /* 0x010fe60004000000 */
[----:B------:R-:W-:Y:S05]  /*78a0*/  @!P1 BRA `(.L_x_118) ;  /* 0x0000000000489947 */ /* 0x000fea0003800000 */
[----:B------:R-:W-:Y:S01]  /*78b0*/  ISETP.NE.AND P1, PT, R115, RZ, PT ;  /* 0x000000ff7300720c */ /* 0x000fe20003f25270 */
[----:B------:R-:W-:Y:S01]  /*78c0*/  BSSY B0, `(.L_x_119) ;  /* 0x000000a000007945 */ /* 0x000fe20003800000 */
[----:B------:R-:W-:Y:S11]  /*78d0*/  ISETP.NE.AND P0, PT, R113, RZ, PT ;  /* 0x000000ff7100720c */ /* 0x000ff60003f05270 */
[----:B------:R-:W-:Y:S04]  /*78e0*/  @P1 IMAD R116, R116, 0x2000, R99 ;  /* 0x0000200074741824 */ /* 0x000fe800078e0263 */
[----:B------:R-:W-:Y:S01]  /*78f0*/  @P1 IMAD.IADD R5, R101, 0x1, R116 ;  /* 0x0000000165051824 */ /* 0x000fe200078e0274 */
[----:B------:R-:W-:Y:S03]  /*7900*/  @P1 IADD3 R2, PT, PT, R100, R116, RZ ;  /* 0x0000007464021210 */ /* 0x000fe60007ffe0ff */
[----:B--2---:R-:W-:Y:S01]  /*7910*/  @P1 IMAD.IADD R0, R98, 0x1, R5 ;  /* 0x0000000162001824 */ /* 0x004fe200078e0205 */
[----:B------:R-:W-:Y:S06]  /*7920*/  @P0 BRA `(.L_x_120) ;  /* 0x00000000000c0947 */ /* 0x000fec0003800000 */
[----:B------:R-:W-:Y:S04]  /*7930*/  SHF.L.U32 R46, R46, 0x1f, RZ ;  /* 0x0000001f2e2e7819 */ /* 0x000fe800000006ff */
[----:B------:R-:W2:Y:S02]  /*7940*/  SYNCS.PHASECHK.TRANS64.TRYWAIT P0, [R3+URZ+0xa0], R46 ;  /* 0x0000a02e030075a7 */ /* 0x000ea400080011ff */
[----:B--2---:R-:W-:Y:S05]  /*7950*/  @!P0 BRA `(.L_x_121) ;  /* 0x0000001800b88947 */ /* 0x004fea0003800000 */
.L_x_120:
[----:B------:R-:W-:Y:S05]  /*7960*/  BSYNC B0 ;  /* 0x0000000000007941 */ /* 0x000fea0003800000 */
.L_x_119:
[----:B------:R-:W-:Y:S11]  /*7970*/  ISETP.NE.AND P0, PT, R115, RZ, PT ;  /* 0x000000ff7300720c */ /* 0x000ff60003f05270 */
[----:B------:R-:W-:Y:S02]  /*7980*/  @!UPT UIADD3 URZ, UPT, UPT, URZ, URZ, URZ ;  /* 0x000000fffffff290 */ /* 0x000fe4000fffe0ff */
[----:B------:R4:W1:Y:S04]  /*7990*/  @P0 LDS.128 R48, [R116] ;  /* 0x0000000074300984 */ /* 0x0008680000000c00 */
[----:B------:R4:W1:Y:S04]  /*79a0*/  @P0 LDS.128 R64, [R2+0x20] ;  /* 0x0000200002400984 */ /* 0x0008680000000c00 */
[----:B------:R4:W1:Y:S04]  /*79b0*/  @P0 LDS.128 R56, [R5+0x10] ;  /* 0x0000100005380984 */ /* 0x0008680000000c00 */
[----:B------:R4:W1:Y:S02]  /*79c0*/  @P0 LDS.128 R72, [R0+0x10] ;  /* 0x0000100000480984 */ /* 0x0008640000000c00 */
.L_x_118:
[----:B------:R-:W-:Y:S05]  /*79d0*/  BSYNC B1 ;  /* 0x0000000000017941 */ /* 0x000fea0003800000 */
.L_x_117:
[----:B--2---:R-:W-:Y:S05]  /*79e0*/  VIADD R3, R39, 0x20 ;  /* 0x0000002027037836 */ /* 0x004fea0000000000 */
[----:B------:R-:W-:Y:S04]  /*79f0*/  SHF.R.U32.HI R3, RZ, 0x15, R3 ;  /* 0x00000015ff037819 */ /* 0x000fe80000011603 */
[----:B------:R-:W-:Y:S11]  /*7a00*/  LOP3.LUT P0, RZ, R3, 0x3, R88, 0x48, !PT ;  /* 0x0000000303ff7812 */ /* 0x000ff60007804858 */
[----:B------:R-:W-:Y:S02]  /*7a10*/  @!UPT UIADD3 URZ, UPT, UPT, URZ, URZ, URZ ;  /* 0x000000fffffff290 */ /* 0x000fe4000fffe0ff */
[----:B------:R-:W-:Y:S05]  /*7a20*/  @!P0 BRA `(.L_x_122) ;  /* 0x0000000000408947 */ /* 0x000fea0003800000 */
[----:B------:R-:W2:Y:S01]  /*7a30*/  LDCU.64 UR8, c[0x4][0x70] ;  /* 0x01000e00ff0877ac */ /* 0x000ea20008000a00 */
[----:B------:R-:W-:Y:S01]  /*7a40*/  MOV R3, 0x0 ;  /* 0x0000000000037802 */ /* 0x000fe20000000f00 */
[----:B------:R-:W-:Y:S02]  /*7a50*/  HFMA2 R12, -RZ, RZ, 0, 5.9604644775390625e-08 ;  /* 0x00000001ff0c7431 */ /* 0x000fe400000001ff */
[----:B------:R-:W-:Y:S02]  /*7a60*/  IMAD.MOV.U32 R8, RZ, RZ, 0x192 ;  /* 0x00000192ff087424 */ /* 0x000fe400078e00ff */
[----:B------:R-:W-:Y:S01]  /*7a70*/  IMAD.MOV.U32 R13, RZ, RZ, RZ ;  /* 0x000000ffff0d7224 */ /* 0x000fe200078e00ff */
[----:B------:R-:W5:Y:S01]  /*7a80*/  LDCU.64 UR6, c[0x4][0x78] ;  /* 0x01000f00ff0677ac */ /* 0x000f620008000a00 */
[----:B----4-:R-:W4:Y:S01]  /*7a90*/  LDC.64 R2, c[0x4][R3] ;  /* 0x0100000003027b82 */ /* 0x010f220000000a00 */
[----:B------:R-:W3:Y:S01]  /*7aa0*/  LDCU.64 UR4, c[0x4][0x10] ;  /* 0x01000200ff0477ac */ /* 0x000ee20008000a00 */
[----:B--2---:R-:W-:Y:S01]  /*7ab0*/  MOV R5, UR9 ;  /* 0x0000000900057c02 */ /* 0x004fe20008000f00 */
[----:B------:R-:W-:Y:S01]  /*7ac0*/  IMAD.U32 R4, RZ, RZ, UR8 ;  /* 0x00000008ff047e24 */ /* 0x000fe2000f8e00ff */
[----:B-----5:R-:W-:Y:S01]  /*7ad0*/  MOV R7, UR7 ;  /* 0x0000000700077c02 */ /* 0x020fe20008000f00 */
[----:B------:R-:W-:Y:S01]  /*7ae0*/  IMAD.U32 R6, RZ, RZ, UR6 ;  /* 0x00000006ff067e24 */ /* 0x000fe2000f8e00ff */
[----:B---3--:R-:W-:Y:S01]  /*7af0*/  MOV R11, UR5 ;  /* 0x00000005000b7c02 */ /* 0x008fe20008000f00 */
[----:B------:R-:W-:Y:S02]  /*7b00*/  IMAD.U32 R10, RZ, RZ, UR4 ;  /* 0x00000004ff0a7e24 */ /* 0x000fe4000f8e00ff */
[----:B------:R-:W-:Y:S07]  /*7b10*/  LEPC R20, `(.L_x_122) ;  /* 0x000000001014794e */ /* 0x000fee0000000000 */
[----:B-1--4-:R-:W-:Y:S05]  /*7b20*/  CALL.ABS.NOINC R2 ;  /* 0x0000000002007343 */ /* 0x012fea0003c00000 */
.L_x_122:
[----:B------:R-:W-:Y:S01]  /*7b30*/  ISETP.NE.AND P0, PT, R86, RZ, PT ;  /* 0x000000ff5600720c */ /* 0x000fe20003f05270 */
[----:B------:R-:W-:Y:S05]  /*7b40*/  WARPSYNC.ALL ;  /* 0x0000000000007948 */ /* 0x000fea0003800000 */
[----:B------:R-:W-:Y:S01]  /*7b50*/  R2UR UR4, R39 ;  /* 0x00000000270472ca */ /* 0x000fe200000e0000 */
[--C-:B-1----:R-:W-:Y:S01]  /*7b60*/  HADD2.F32 R40, -RZ, R48.reuse.H0_H0 ;  /* 0x20000030ff287230 */ /* 0x102fe20000004100 */
[----:B------:R-:W-:Y:S01]  /*7b70*/  IADD3 R108, PT, PT, R108, 0x100, RZ ;  /* 0x000001006c6c7810 */ /* 0x000fe20007ffe0ff */
[----:B------:R-:W-:Y:S01]  /*7b80*/  HADD2.F32 R42, -RZ, R48.H1_H1 ;  /* 0x30000030ff2a7230 */ /* 0x000fe20000004100 */
[----:B------:R-:W-:Y:S01]  /*7b90*/  BSSY.RECONVERGENT B0, `(.L_x_123) ;  /* 0x000008e000007945 */ /* 0x000fe20003800200 */
[--C-:B------:R-:W-:Y:S01]  /*7ba0*/  HADD2.F32 R43, -RZ, R49.reuse.H0_H0 ;  /* 0x20000031ff2b7230 */ /* 0x100fe20000004100 */
[----:B------:R-:W-:Y:S01]  /*7bb0*/  LOP3.LUT R108, R108, 0xfefffff8, RZ, 0xc0, !PT ;  /* 0xfefffff86c6c7812 */ /* 0x000fe200078ec0ff */
[----:B------:R-:W-:Y:S02]  /*7bc0*/  HADD2.F32 R44, -RZ, R49.H1_H1 ;  /* 0x30000031ff2c7230 */ /* 0x000fe40000004100 */
[--C-:B------:R-:W-:Y:S02]  /*7bd0*/  HADD2.F32 R45, -RZ, R50.reuse.H0_H0 ;  /* 0x20000032ff2d7230 */ /* 0x100fe40000004100 */
[----:B------:R-:W-:Y:S02]  /*7be0*/  HADD2.F32 R46, -RZ, R50.H1_H1 ;  /* 0x30000032ff2e7230 */ /* 0x000fe40000004100 */
[----:B----4-:R-:W1:Y:S01]  /*7bf0*/  LDTM.x32 R4, tmem[UR4+0x20] ;  /* 0x00002004000479ee */ /* 0x010e6200082c0000 */
[----:B------:R-:W-:Y:S01]  /*7c00*/  NOP ;  /* 0x0000000000007918 */ /* 0x000fe20000000000 */
[----:B-1----:R1:W-:Y:S01]  /*7c10*/  SYNCS.ARRIVE.TRANS64.RED.A1T0 RZ, [R108+URZ], RZ ;  /* 0x000000ff6cff79a7 */ /* 0x0023e200081004ff */
[----:B------:R-:W-:Y:S01]  /*7c20*/  USHF.L.U32 UR4, UR42, 0xd, URZ ;  /* 0x0000000d2a047899 */ /* 0x000fe200080006ff */
[--C-:B---3--:R-:W-:Y:S02]  /*7c30*/  HADD2.F32 R47, -RZ, R51.reuse.H0_H0 ;  /* 0x20000033ff2f7230 */ /* 0x108fe40000004100 */
[----:B------:R-:W-:Y:S02]  /*7c40*/  HADD2.F32 R48, -RZ, R51.H1_H1 ;  /* 0x30000033ff307230 */ /* 0x000fe40000004100 */
[--C-:B------:R-:W-:Y:S01]  /*7c50*/  HADD2.F32 R49, -RZ, R56.reuse.H0_H0 ;  /* 0x20000038ff317230 */ /* 0x100fe20000004100 */
[----:B------:R-:W-:Y:S01]  /*7c60*/  IADD3 R120, PT, PT, R99, UR4, RZ ;  /* 0x0000000463787c10 */ /* 0x000fe2000fffe0ff */
[----:B------:R-:W-:Y:S02]  /*7c70*/  HADD2.F32 R51, -RZ, R56.H1_H1 ;  /* 0x30000038ff337230 */ /* 0x000fe40000004100 */
[--C-:B------:R-:W-:Y:S01]  /*7c80*/  HADD2.F32 R50, -RZ, R57.reuse.H0_H0 ;  /* 0x20000039ff327230 */ /* 0x100fe20000004100 */
[-C--:B------:R-:W-:Y:S01]  /*7c90*/  IADD3 R121, PT, PT, R101, R120.reuse, RZ ;  /* 0x0000007865797210 */ /* 0x080fe20007ffe0ff */
[----:B------:R-:W-:Y:S01]  /*7ca0*/  HADD2.F32 R52, -RZ, R57.H1_H1 ;  /* 0x30000039ff347230 */ /* 0x000fe20000004100 */
[----:B------:R-:W-:Y:S01]  /*7cb0*/  IADD3 R120, PT, PT, R100, R120, RZ ;  /* 0x0000007864787210 */ /* 0x000fe20007ffe0ff */
[--C-:B------:R-:W-:Y:S01]  /*7cc0*/  HADD2.F32 R53, -RZ, R58.reuse.H0_H0 ;  /* 0x2000003aff357230 */ /* 0x100fe20000004100 */
[----:B------:R-:W-:Y:S01]  /*7cd0*/  IADD3 R122, PT, PT, R98, R121, RZ ;  /* 0x00000079627a7210 */ /* 0x000fe20007ffe0ff */
[----:B------:R-:W-:Y:S02]  /*7ce0*/  HADD2.F32 R54, -RZ, R58.H1_H1 ;  /* 0x3000003aff367230 */ /* 0x000fe40000004100 */
[--C-:B------:R-:W-:Y:S02]  /*7cf0*/  HADD2.F32 R55, -RZ, R59.reuse.H0_H0 ;  /* 0x2000003bff377230 */ /* 0x100fe40000004100 */
[----:B------:R-:W-:Y:S02]  /*7d00*/  HADD2.F32 R56, -RZ, R59.H1_H1 ;  /* 0x3000003bff387230 */ /* 0x000fe40000004100 */
[C---:B------:R-:W-:Y:S01]  /*7d10*/  FMUL R4, R38.reuse, R4 ;  /* 0x0000000426047220 */ /* 0x040fe20000400000 */
[C---:B------:R-:W-:Y:S01]  /*7d20*/  FMUL R5, R38.reuse, R5 ;  /* 0x0000000526057220 */ /* 0x040fe20000400000 */
[C---:B------:R-:W-:Y:S01]  /*7d30*/  FMUL R6, R38.reuse, R6 ;  /* 0x0000000626067220 */ /* 0x040fe20000400000 */
[C---:B------:R-:W-:Y:S01]  /*7d40*/  FMUL R7, R38.reuse, R7 ;  /* 0x0000000726077220 */ /* 0x040fe20000400000 */
[C---:B------:R-:W-:Y:S01]  /*7d50*/  FFMA R4, R41.reuse, R40, R4 ;  /* 0x0000002829047223 */ /* 0x040fe20000000004 */
[C---:B------:R-:W-:Y:S01]  /*7d60*/  FFMA R5, R41.reuse, R42, R5 ;  /* 0x0000002a29057223 */ /* 0x040fe20000000005 */
[C---:B------:R-:W-:Y:S01]  /*7d70*/  FFMA R6, R41.reuse, R43, R6 ;  /* 0x0000002b29067223 */ /* 0x040fe20000000006 */
[----:B------:R-:W-:Y:S01]  /*7d80*/  FFMA R7, R41, R44, R7 ;  /* 0x0000002c29077223 */ /* 0x000fe20000000007 */
[C---:B------:R-:W-:Y:S01]  /*7d90*/  FMUL R8, R38.reuse, R8 ;  /* 0x0000000826087220 */ /* 0x040fe20000400000 */
[C---:B------:R-:W-:Y:S01]  /*7da0*/  FMUL R9, R38.reuse, R9 ;  /* 0x0000000926097220 */ /* 0x040fe20000400000 */
[----:B------:R-:W-:Y:S01]  /*7db0*/  F2FP.F16.F32.PACK_AB R80, R5, R4 ;  /* 0x000000040550723e */ /* 0x000fe200000000ff */
[C---:B------:R-:W-:Y:S01]  /*7dc0*/  FMUL R10, R38.reuse, R10 ;  /* 0x0000000a260a7220 */ /* 0x040fe20000400000 */
[----:B------:R-:W-:Y:S01]  /*7dd0*/  F2FP.F16.F32.PACK_AB R81, R7, R6 ;  /* 0x000000060751723e */ /* 0x000fe200000000ff */
[C---:B------:R-:W-:Y:S01]  /*7de0*/  FFMA R8, R41.reuse, R45, R8 ;  /* 0x0000002d29087223 */ /* 0x040fe20000000008 */
[C---:B------:R-:W-:Y:S01]  /*7df0*/  FFMA R9, R41.reuse, R46, R9 ;  /* 0x0000002e29097223 */ /* 0x040fe20000000009 */
[----:B------:R-:W-:Y:S01]  /*7e00*/  FFMA R10, R41, R47, R10 ;  /* 0x0000002f290a7223 */ /* 0x000fe2000000000a */
[C---:B------:R-:W-:Y:S01]  /*7e10*/  FMUL R11, R38.reuse, R11 ;  /* 0x0000000b260b7220 */ /* 0x040fe20000400000 */
[C---:B------:R-:W-:Y:S01]  /*7e20*/  FMUL R0, R38.reuse, R12 ;  /* 0x0000000c26007220 */ /* 0x040fe20000400000 */
[C---:B------:R-:W-:Y:S01]  /*7e30*/  FMUL R2, R38.reuse, R13 ;  /* 0x0000000d26027220 */ /* 0x040fe20000400000 */
[----:B------:R-:W-:Y:S01]  /*7e40*/  F2FP.F16.F32.PACK_AB R82, R9, R8 ;  /* 0x000000080952723e */ /* 0x000fe200000000ff */
[C---:B------:R-:W-:Y:S01]  /*7e50*/  FFMA R11, R41.reuse, R48, R11 ;  /* 0x00000030290b7223 */ /* 0x040fe2000000000b */
[C---:B------:R-:W-:Y:S01]  /*7e60*/  FFMA R0, R41.reuse, R49, R0 ;  /* 0x0000003129007223 */ /* 0x040fe20000000000 */
[C---:B------:R-:W-:Y:S01]  /*7e70*/  FFMA R2, R41.reuse, R51, R2 ;  /* 0x0000003329027223 */ /* 0x040fe20000000002 */
[C---:B------:R-:W-:Y:S01]  /*7e80*/  FMUL R3, R38.reuse, R14 ;  /* 0x0000000e26037220 */ /* 0x040fe20000400000 */
[C---:B------:R-:W-:Y:S01]  /*7e90*/  FMUL R15, R38.reuse, R15 ;  /* 0x0000000f260f7220 */ /* 0x040fe20000400000 */
[C---:B------:R-:W-:Y:S01]  /*7ea0*/  FMUL R12, R38.reuse, R16 ;  /* 0x00000010260c7220 */ /* 0x040fe20000400000 */
[C---:B------:R-:W-:Y:S01]  /*7eb0*/  FMUL R13, R38.reuse, R17 ;  /* 0x00000011260d7220 */ /* 0x040fe20000400000 */
[C---:B------:R-:W-:Y:S01]  /*7ec0*/  FFMA R3, R41.reuse, R50, R3 ;  /* 0x0000003229037223 */ /* 0x040fe20000000003 */
[C---:B------:R-:W-:Y:S01]  /*7ed0*/  FMUL R14, R38.reuse, R18 ;  /* 0x00000012260e7220 */ /* 0x040fe20000400000 */
[----:B------:R-:W-:Y:S01]  /*7ee0*/  FFMA R15, R41, R52, R15 ;  /* 0x00000034290f7223 */ /* 0x000fe2000000000f */
[--C-:B------:R-:W-:Y:S02]  /*7ef0*/  HADD2.F32 R57, -RZ, R64.reuse.H0_H0 ;  /* 0x20000040ff397230 */ /* 0x100fe40000004100 */
[C---:B------:R-:W-:Y:S01]  /*7f00*/  FMUL R19, R38.reuse, R19 ;  /* 0x0000001326137220 */ /* 0x040fe20000400000 */
[----:B------:R-:W-:Y:S01]  /*7f10*/  F2FP.F16.F32.PACK_AB R83, R11, R10 ;  /* 0x0000000a0b53723e */ /* 0x000fe200000000ff */
[C---:B------:R-:W-:Y:S01]  /*7f20*/  FFMA R12, R41.reuse, R53, R12 ;  /* 0x00000035290c7223 */ /* 0x040fe2000000000c */
[----:B------:R-:W-:Y:S02]  /*7f30*/  HADD2.F32 R58, -RZ, R64.H1_H1 ;  /* 0x30000040ff3a7230 */ /* 0x000fe40000004100 */
[C---:B------:R-:W-:Y:S01]  /*7f40*/  FMUL R16, R38.reuse, R20 ;  /* 0x0000001426107220 */ /* 0x040fe20000400000 */
[C---:B------:R-:W-:Y:S01]  /*7f50*/  FFMA R13, R41.reuse, R54, R13 ;  /* 0x00000036290d7223 */ /* 0x040fe2000000000d */
[----:B------:R1:W-:Y:S01]  /*7f60*/  STS.128 [R99+UR4], R80 ;  /* 0x0000005063007988 */ /* 0x0003e20008000c04 */
[--C-:B------:R-:W-:Y:S02]  /*7f70*/  HADD2.F32 R59, -RZ, R65.reuse.H0_H0 ;  /* 0x20000041ff3b7230 */ /* 0x100fe40000004100 */
[C---:B------:R-:W-:Y:S01]  /*7f80*/  FMUL R17, R38.reuse, R21 ;  /* 0x0000001526117220 */ /* 0x040fe20000400000 */
[C---:B------:R-:W-:Y:S01]  /*7f90*/  FFMA R14, R41.reuse, R55, R14 ;  /* 0x00000037290e7223 */ /* 0x040fe2000000000e */
[----:B------:R-:W-:Y:S02]  /*7fa0*/  HADD2.F32 R60, -RZ, R65.H1_H1 ;  /* 0x30000041ff3c7230 */ /* 0x000fe40000004100 */
[C---:B------:R-:W-:Y:S01]  /*7fb0*/  FMUL R18, R38.reuse, R22 ;  /* 0x0000001626127220 */ /* 0x040fe20000400000 */
[C---:B------:R-:W-:Y:S01]  /*7fc0*/  FFMA R19, R41.reuse, R56, R19 ;  /* 0x0000003829137223 */ /* 0x040fe20000000013 */
        /* <DEDUP_REMOVED lines=13> */
[----:B------:R-:W-:Y:S01]  /*80a0*/  FMUL R27, R38, R27 ;  /* 0x0000001b261b7220 */ /* 0x000fe20000400000 */
[----:B------:R-:W-:Y:S01]  /*80b0*/  F2FP.F16.F32.PACK_AB R100, R2, R0 ;  /* 0x000000000264723e */ /* 0x000fe200000000ff */
[----:B------:R-:W-:Y:S01]  /*80c0*/  FFMA R20, R41, R61, R20 ;  /* 0x0000003d29147223 */ /* 0x000fe20000000014 */
[----:B------:R-:W-:Y:S01]  /*80d0*/  F2FP.F16.F32.PACK_AB R101, R15, R3 ;  /* 0x000000030f65723e */ /* 0x000fe200000000ff */
[----:B------:R-:W-:Y:S01]  /*80e0*/  HADD2.F32 R66, -RZ, R72.H1_H1 ;  /* 0x30000048ff427230 */ /* 0x000fe20000004100 */
[----:B------:R-:W-:Y:S01]  /*80f0*/  F2FP.F16.F32.PACK_AB R102, R13, R12 ;  /* 0x0000000c0d66723e */ /* 0x000fe200000000ff */
[C---:B------:R-:W-:Y:S01]  /*8100*/  FMUL R24, R38.reuse, R28 ;  /* 0x0000001c26187220 */ /* 0x040fe20000400000 */
[----:B------:R-:W-:Y:S01]  /*8110*/  F2FP.F16.F32.PACK_AB R103, R19, R14 ;  /* 0x0000000e1367723e */ /* 0x000fe200000000ff */
[C---:B------:R-:W-:Y:S01]  /*8120*/  FFMA R21, R41.reuse, R62, R21 ;  /* 0x0000003e29157223 */ /* 0x040fe20000000015 */
[--C-:B------:R-:W-:Y:S02]  /*8130*/  HADD2.F32 R67, -RZ, R73.reuse.H0_H0 ;  /* 0x20000049ff437230 */ /* 0x100fe40000004100 */
[C---:B------:R-:W-:Y:S01]  /*8140*/  FMUL R25, R38.reuse, R29 ;  /* 0x0000001d26197220 */ /* 0x040fe20000400000 */
[C---:B------:R-:W-:Y:S01]  /*8150*/  FFMA R22, R41.reuse, R63, R22 ;  /* 0x0000003f29167223 */ /* 0x040fe20000000016 */
[----:B------:R1:W-:Y:S01]  /*8160*/  STS.128 [R121+0x10], R100 ;  /* 0x0000106479007388 */ /* 0x0003e20000000c00 */
        /* <DEDUP_REMOVED lines=40> */
[----:B------:R-:W-:Y:S01]  /*83f0*/  R2UR UR11, R105 ;  /* 0x00000000690b72ca */ /* 0x000fe200000e0000 */
[----:B------:R-:W-:Y:S01]  /*8400*/  UIADD3 UR9, UPT, UPT, UR41, 0x20, URZ ;  /* 0x0000002029097890 */ /* 0x000fe2000fffe0ff */
[----:B------:R-:W-:Y:S01]  /*8410*/  R2UR UR12, R106 ;  /* 0x000000006a0c72ca */ /* 0x000fe200000e0000 */
[----:B------:R-:W-:Y:S02]  /*8420*/  UIADD3 UR8, UPT, UPT, UR49, 0x200, UR4 ;  /* 0x0000020031087890 */ /* 0x000fe4000fffe004 */
[----:B--2---:R-:W-:Y:S04]  /*8430*/  UIADD3 UR6, UP0, UPT, UR14, 0x680, URZ ;  /* 0x000006800e067890 */ /* 0x004fe8000ff1e0ff */
[----:B------:R-:W-:Y:S09]  /*8440*/  UIADD3.X UR7, UPT, UPT, URZ, UR15, URZ, UP0, !UPT ;  /* 0x0000000fff077290 */ /* 0x000ff200087fe4ff */
[----:B------:R2:W-:Y:S02]  /*8450*/  UTMASTG.4D.IM2COL [UR8], [UR6] ;  /* 0x00000008060073b5 */ /* 0x0005e40008058000 */
[----:B--2---:R0:W-:Y:S02]  /*8460*/  UTMACMDFLUSH ;  /* 0x00000000000079b7 */ /* 0x0041e40000000000 */
.L_x_124:
[----:B------:R-:W-:Y:S05]  /*8470*/  BSYNC.RECONVERGENT B0 ;  /* 0x0000000000007941 */ /* 0x000fea0003800200 */
.L_x_123:
[----:B------:R-:W-:Y:S01]  /*8480*/  UIADD3 UR4, UPT, UPT, UR42, 0x1, URZ ;  /* 0x000000012a047890 */ /* 0x000fe2000fffe0ff */
[----:B------:R-:W-:Y:S03]  /*8490*/  BSSY.RECONVERGENT B0, `(.L_x_125) ;  /* 0x0000008000007945 */ /* 0x000fe60003800200 */
[----:B------:R-:W-:Y:S04]  /*84a0*/  UISETP.NE.AND UP0, UPT, UR4, 0x3, UPT ;  /* 0x000000030400788c */ /* 0x000fe8000bf05270 */
[----:B------:R-:W-:Y:S02]  /*84b0*/  UISETP.EQ.XOR UP1, UPT, UR40, 0x3, !UP0 ;  /* 0x000000032800788c */ /* 0x000fe4000c722a70 */
[----:B------:R-:W-:Y:S02]  /*84c0*/  USEL UR50, UR4, URZ, UP0 ;  /* 0x000000ff04327287 */ /* 0x000fe40008000000 */
[----:B------:R-:W-:Y:S04]  /*84d0*/  USEL UR5, URZ, 0x1, !UP1 ;  /* 0x00000001ff057887 */ /* 0x000fe8000c800000 */
[----:B------:R-:W-:Y:S01]  /*84e0*/  ULOP3.LUT UR55, UR55, UR5, URZ, 0x3c, !UPT ;  /* 0x0000000537377292 */ /* 0x000fe2000f8e3cff */
[----:B------:R-:W-:Y:S11]  /*84f0*/  @P0 BRA `(.L_x_126) ;  /* 0x0000000000040947 */ /* 0x000ff60003800000 */
[----:B------:R-:W-:Y:S04]  /*8500*/  DEPBAR.LE SB0, 0x1 ;  /* 0x000080400000791a */ /* 0x000fe80000000000 */
.L_x_126:
[----:B------:R-:W-:Y:S05]  /*8510*/  BSYNC.RECONVERGENT B0 ;  /* 0x0000000000007941 */ /* 0x000fea0003800200 */
.L_x_125:
[----:B------:R-:W-:Y:S01]  /*8520*/  BAR.SYNC.DEFER_BLOCKING 0x1, 0x80 ;  /* 0x0042000000007b1d */ /* 0x000fe20000010000 */
[----:B------:R-:W-:Y:S01]  /*8530*/  UISETP.NE.AND UP0, UPT, UR54, -0x2, UPT ;  /* 0xfffffffe3600788c */ /* 0x000fe2000bf05270 */
[----:B------:R-:W-:Y:S08]  /*8540*/  IADD3 R0, PT, PT, R36, 0x1, RZ ;  /* 0x0000000124007810 */ /* 0x000ff00007ffe0ff */
[----:B------:R-:W-:Y:S05]  /*8550*/  BRA.U !UP0, `(.L_x_127) ;  /* 0x0000000108287547 */ /* 0x000fea000b800000 */
[----:B------:R-:W2:Y:S01]  /*8560*/  S2R R2, SR_CgaCtaId ;  /* 0x0000000000027919 */ /* 0x000ea20000008800 */
[----:B------:R-:W-:Y:S01]  /*8570*/  ISETP.NE.AND P0, PT, R111, RZ, PT ;  /* 0x000000ff6f00720c */ /* 0x000fe20003f05270 */
[----:B------:R-:W-:Y:S01]  /*8580*/  IMAD.U32 R3, RZ, RZ, UR51 ;  /* 0x00000033ff037e24 */ /* 0x000fe2000f8e00ff */
[----:B------:R-:W-:Y:S04]  /*8590*/  UIADD3 UR4, UPT, UPT, UR51, 0x1, URZ ;  /* 0x0000000133047890 */ /* 0x000fe8000fffe0ff */
[----:B------:R-:W-:Y:S04]  /*85a0*/  UISETP.NE.AND UP0, UPT, UR4, 0x3, UPT ;  /* 0x000000030400788c */ /* 0x000fe8000bf05270 */
[----:B------:R-:W-:Y:S03]  /*85b0*/  USEL UR51, UR4, URZ, UP0 ;  /* 0x000000ff04337287 */ /* 0x000fe60008000000 */
[----:B------:R-:W-:Y:S05]  /*85c0*/  @P0 LEA R3, R3, UR49, 0x3 ;  /* 0x0000003103030c11 */ /* 0x000fea000f8e18ff */
[----:B------:R-:W-:Y:S05]  /*85d0*/  @P0 VIADD R3, R3, 0xb8 ;  /* 0x000000b803030836 */ /* 0x000fea0000000000 */
[----:B--2---:R-:W-:Y:S04]  /*85e0*/  @P0 PRMT R2, R2, 0x654, R3 ;  /* 0x0000065402020816 */ /* 0x004fe80000000003 */
[----:B------:R2:W-:Y:S03]  /*85f0*/  @P0 SYNCS.ARRIVE.TRANS64.RED.A1T0 RZ, [R2+URZ], RZ ;  /* 0x000000ff02ff09a7 */ /* 0x0005e600081004ff */
.L_x_127:
[----:B------:R-:W-:Y:S01]  /*8600*/  R2UR UR6, R110 ;  /* 0x000000006e0672ca */ /* 0x000fe200000e0000 */
[----:B------:R-:W-:Y:S01]  /*8610*/  UIADD3 UR54, UPT, UPT, UR54, 0x2, URZ ;  /* 0x0000000236367890 */ /* 0x000fe2000fffe0ff */
[----:B------:R-:W-:Y:S02]  /*8620*/  R2UR UR5, R93 ;  /* 0x000000005d0572ca */ /* 0x000fe400000e0000 */
[----:B------:R-:W-:Y:S02]  /*8630*/  R2UR UR4, R94 ;  /* 0x000000005e0472ca */ /* 0x000fe400000e0000 */
[----:B------:R-:W-:Y:S02]  /*8640*/  R2UR UR53, R104 ;  /* 0x00000000683572ca */ /* 0x000fe400000e0000 */
[----:B------:R-:W-:Y:S02]  /*8650*/  ISETP.NE.AND P0, PT, R0, 0x2, PT ;  /* 0x000000020000780c */ /* 0x000fe40003f05270 */
[----:B------:R-:W-:Y:S02]  /*8660*/  LOP3.LUT R84, R84, 0x1, RZ, 0x3c, !PT ;  /* 0x0000000154547812 */ /* 0x000fe400078e3cff */
[----:B--2---:R-:W-:Y:S01]  /*8670*/  SEL R2, RZ, 0x1, P0 ;  /* 0x00000001ff027807 */ /* 0x004fe20000000000 */
[----:B------:R-:W-:Y:S01]  /*8680*/  UISETP.NE.AND UP0, UPT, UR6, URZ, UPT ;  /* 0x000000ff0600728c */ /* 0x000fe2000bf05270 */
[----:B------:R-:W-:Y:S01]  /*8690*/  SEL R36, R0, RZ, P0 ;  /* 0x000000ff00247207 */ /* 0x000fe20000000000 */
[----:B------:R-:W-:Y:S01]  /*86a0*/  UIADD3 UR28, UPT, UPT, UR36, UR5, URZ ;  /* 0x00000005241c7290 */ /* 0x000fe2000fffe0ff */
[----:B------:R-:W-:Y:S01]  /*86b0*/  LOP3.LUT R85, R85, R2, RZ, 0x3c, !PT ;  /* 0x0000000255557212 */ /* 0x000fe200078e3cff */
[----:B------:R-:W-:Y:S05]  /*86c0*/  UIADD3 UR52, UPT, UPT, UR37, UR4, URZ ;  /* 0x0000000425347290 */ /* 0x000fea000fffe0ff */
[----:B------:R-:W-:Y:S07]  /*86d0*/  BRA.U UP0, `(.L_x_128) ;  /* 0xffffffd500387547 */ /* 0x000fee000b83ffff */
[----:B------:R-:W-:-:S13]  /*86e0*/  R2UR UR4, R95 ;  /* 0x000000005f0472ca */ /* 0x000fda00000e0000 */
[----:B------:R-:W-:-:S09]  /*86f0*/  UISETP.NE.AND UP0, UPT, UR4, URZ, UPT ;  /* 0x000000ff0400728c */ /* 0x000fd2000bf05270 */
[----:B------:R-:W-:Y:S05]  /*8700*/  BRA.U !UP0, `(.L_x_129) ;  /* 0x0000000108487547 */ /* 0x000fea000b800000 */
[----:B------:R-:W2:Y:S02]  /*8710*/  LDCU.64 UR4, c[0x0][0x890] ;  /* 0x00011200ff0477ac */ /* 0x000ea40008000a00 */
[----:B--2---:R-:W-:-:S04]  /*8720*/  UISETP.NE.U32.AND UP0, UPT, UR4, URZ, UPT ;  /* 0x000000ff0400728c */ /* 0x004fc8000bf05070 */
[----:B------:R-:W-:-:S09]  /*8730*/  UISETP.NE.AND.EX UP0, UPT, UR5, URZ, UPT, UP0 ;  /* 0x000000ff0500728c */ /* 0x000fd2000bf05300 */
[----:B------:R-:W-:Y:S05]  /*8740*/  BRA.U UP0, `(.L_x_130) ;  /* 0x00000001000c7547 */ /* 0x000fea000b800000 */
[----:B------:R-:W-:-:S13]  /*8750*/  FSETP.NEU.AND P0, PT, R41, RZ, PT ;  /* 0x000000ff2900720b */ /* 0x000fda0003f0d000 */
[----:B------:R-:W-:Y:S05]  /*8760*/  @!P0 EXIT ;  /* 0x000000000000894d */ /* 0x000fea0003800000 */
[----:B------:R-:W-:Y:S05]  /*8770*/  BRA `(.L_x_129) ;  /* 0x00000000002c7947 */ /* 0x000fea0003800000 */
.L_x_130:
[----:B------:R-:W-:Y:S01]  /*8780*/  ISETP.NE.AND P0, PT, R109, RZ, PT ;  /* 0x000000ff6d00720c */ /* 0x000fe20003f05270 */
[----:B------:R-:W-:-:S12]  /*8790*/  BSSY.RECONVERGENT B0, `(.L_x_129) ;  /* 0x0000009000007945 */ /* 0x000fd80003800200 */
[----:B------:R-:W-:Y:S05]  /*87a0*/  @P0 BRA `(.L_x_131) ;  /* 0x0000000000140947 */ /* 0x000fea0003800000 */
[----:B------:R-:W2:Y:S02]  /*87b0*/  LDCU.64 UR4, c[0x0][0x888] ;  /* 0x00011100ff0477ac */ /* 0x000ea40008000a00 */
[----:B--2---:R-:W-:-:S04]  /*87c0*/  ISETP.NE.U32.AND P0, PT, RZ, UR4, PT ;  /* 0x00000004ff007c0c */ /* 0x004fc8000bf05070 */
[----:B------:R-:W-:-:S13]  /*87d0*/  ISETP.NE.AND.EX P0, PT, RZ, UR5, PT, P0 ;  /* 0x00000005ff007c0c */ /* 0x000fda000bf05300 */
[----:B------:R-:W-:Y:S05]  /*87e0*/  @!P0 EXIT ;  /* 0x000000000000894d */ /* 0x000fea0003800000 */
[----:B------:R-:W-:Y:S05]  /*87f0*/  BRA `(.L_x_132) ;  /* 0x0000000000087947 */ /* 0x000fea0003800000 */
.L_x_131:
[----:B------:R-:W-:-:S13]  /*8800*/  FSETP.NEU.AND P0, PT, R41, RZ, PT ;  /* 0x000000ff2900720b */ /* 0x000fda0003f0d000 */
[----:B------:R-:W-:Y:S05]  /*8810*/  @!P0 EXIT ;  /* 0x000000000000894d */ /* 0x000fea0003800000 */
.L_x_132:
[----:B------:R-:W-:Y:S05]  /*8820*/  BSYNC.RECONVERGENT B0 ;  /* 0x0000000000007941 */ /* 0x000fea0003800200 */
.L_x_129:
[----:B------:R-:W2:Y:S01]  /*8830*/  S2UR UR5, SR_CgaCtaId ;  /* 0x00000000000579c3 */ /* 0x000ea20000008800 */
[----:B------:R-:W-:Y:S01]  /*8840*/  ULEA UR4, UR51, UR49, 0x3 ;  /* 0x0000003133047291 */ /* 0x000fe2000f8e18ff */
[----:B------:R-:W-:-:S04]  /*8850*/  DEPBAR.LE SB0, 0x0 ;  /* 0x000080000000791a */ /* 0x000fc80000000000 */
[----:B------:R-:W-:-:S04]  /*8860*/  UIADD3 UR4, UPT, UPT, UR4, 0xb8, URZ ;  /* 0x000000b804047890 */ /* 0x000fc8000fffe0ff */
[----:B--2---:R-:W-:-:S09]  /*8870*/  UPRMT UR4, UR5, 0x654, UR4 ;  /* 0x0000065405047896 */ /* 0x004fd20008000004 */
[----:B------:R-:W-:Y:S01]  /*8880*/  SYNCS.ARRIVE.TRANS64.RED.A1T0 RZ, [UR4], RZ ;  /* 0x000000ffffff79a7 */ /* 0x000fe20008100404 */
[----:B------:R-:W-:Y:S05]  /*8890*/  EXIT ;  /* 0x000000000000794d */ /* 0x000fea0003800000 */
.L_x_25:
[----:B------:R-:W-:Y:S07]  /*88a0*/  MOV R0, UR17 ;  /* 0x0000001100007c02 */ /* 0x000fee0008000f00 */
.L_x_133:
[----:B-1----:R1:W2:Y:S02]  /*88b0*/  SYNCS.PHASECHK.TRANS64.TRYWAIT P0, [R0+URZ+0x50], R5 ;  /* 0x00005005000075a7 */ /* 0x0022a400080011ff */
[----:B--2---:R-:W-:Y:S05]  /*88c0*/  @!P0 NANOSLEEP.SYNCS 0x989680 ;  /* 0x009896800000895d */ /* 0x004fea0003900000 */
[----:B------:R-:W2:Y:S02]  /*88d0*/  @!P0 SYNCS.PHASECHK.TRANS64 P0, [R0+URZ+0x50], R5 ;  /* 0x00005005000085a7 */ /* 0x000ea400080010ff */
[----:B--2---:R-:W-:Y:S05]  /*88e0*/  @!P0 BRA `(.L_x_133) ;  /* 0xfffffffc00f08947 */ /* 0x004fea000383ffff */
[----:B------:R-:W-:Y:S05]  /*88f0*/  BRA `(.L_x_24) ;  /* 0xffffff9000b47947 */ /* 0x000fea000383ffff */
.L_x_32:
[----:B------:R-:W-:Y:S07]  /*8900*/  MOV R0, UR17 ;  /* 0x0000001100007c02 */ /* 0x000fee0008000f00 */
.L_x_134:
[----:B-1----:R1:W2:Y:S02]  /*8910*/  SYNCS.PHASECHK.TRANS64.TRYWAIT P0, [R0+URZ+0x50], R5 ;  /* 0x00005005000075a7 */ /* 0x0022a400080011ff */
[----:B--2---:R-:W-:Y:S05]  /*8920*/  @!P0 NANOSLEEP.SYNCS 0x989680 ;  /* 0x009896800000895d */ /* 0x004fea0003900000 */
[----:B------:R-:W2:Y:S02]  /*8930*/  @!P0 SYNCS.PHASECHK.TRANS64 P0, [R0+URZ+0x50], R5 ;  /* 0x00005005000085a7 */ /* 0x000ea400080010ff */
[----:B--2---:R-:W-:Y:S05]  /*8940*/  @!P0 BRA `(.L_x_134) ;  /* 0xfffffffc00f08947 */ /* 0x004fea000383ffff */
[----:B------:R-:W-:Y:S05]  /*8950*/  BRA `(.L_x_31) ;  /* 0xffffff9800107947 */ /* 0x000fea000383ffff */
.L_x_37:
[----:B------:R-:W-:-:S07]  /*8960*/  MOV R0, UR25 ;  /* 0x0000001900007c02 */ /* 0x000fce0008000f00 */
.L_x_135:
[----:B-1----:R1:W2:Y:S02]  /*8970*/  SYNCS.PHASECHK.TRANS64.TRYWAIT P0, [R0+URZ+0xe0], R3 ;  /* 0x0000e003000075a7 */ /* 0x0022a400080011ff */
[----:B--2---:R-:W-:Y:S05]  /*8980*/  @!P0 NANOSLEEP.SYNCS 0x989680 ;  /* 0x009896800000895d */ /* 0x004fea0003900000 */
[----:B------:R-:W2:Y:S02]  /*8990*/  @!P0 SYNCS.PHASECHK.TRANS64 P0, [R0+URZ+0xe0], R3 ;  /* 0x0000e003000085a7 */ /* 0x000ea400080010ff */
[----:B--2---:R-:W-:Y:S05]  /*89a0*/  @!P0 BRA `(.L_x_135) ;  /* 0xfffffffc00f08947 */ /* 0x004fea000383ffff */
[----:B------:R-:W-:Y:S05]  /*89b0*/  BRA `(.L_x_136) ;  /* 0xffffff9800dc7947 */ /* 0x000fea000383ffff */
.L_x_41:
[----:B------:R-:W-:-:S07]  /*89c0*/  MOV R0, UR4 ;  /* 0x0000000400007c02 */ /* 0x000fce0008000f00 */
.L_x_137:
[----:B-1----:R1:W2:Y:S02]  /*89d0*/  SYNCS.PHASECHK.TRANS64.TRYWAIT P0, [R0+URZ], R3 ;  /* 0x00000003000075a7 */ /* 0x0022a400080011ff */
[----:B--2---:R-:W-:Y:S05]  /*89e0*/  @!P0 NANOSLEEP.SYNCS 0x989680 ;  /* 0x009896800000895d */ /* 0x004fea0003900000 */
[----:B------:R-:W2:Y:S02]  /*89f0*/  @!P0 SYNCS.PHASECHK.TRANS64 P0, [R0+URZ], R3 ;  /* 0x00000003000085a7 */ /* 0x000ea400080010ff */
[----:B--2---:R-:W-:Y:S05]  /*8a00*/  @!P0 BRA `(.L_x_137) ;  /* 0xfffffffc00f08947 */ /* 0x004fea000383ffff */
[----:B------:R-:W-:Y:S05]  /*8a10*/  BRA `(.L_x_138) ;  /* 0xffffffa000747947 */ /* 0x000fea000383ffff */
.L_x_42:
[----:B------:R-:W-:-:S07]  /*8a20*/  MOV R0, UR5 ;  /* 0x0000000500007c02 */ /* 0x000fce0008000f00 */
.L_x_139:
[----:B-1----:R1:W2:Y:S02]  /*8a30*/  SYNCS.PHASECHK.TRANS64.TRYWAIT P0, [R0+URZ], R3 ;  /* 0x00000003000075a7 */ /* 0x0022a400080011ff */
[----:B--2---:R-:W-:Y:S05]  /*8a40*/  @!P0 NANOSLEEP.SYNCS 0x989680 ;  /* 0x009896800000895d */ /* 0x004fea0003900000 */
[----:B------:R-:W2:Y:S02]  /*8a50*/  @!P0 SYNCS.PHASECHK.TRANS64 P0, [R0+URZ], R3 ;  /* 0x00000003000085a7 */ /* 0x000ea400080010ff */
[----:B--2---:R-:W-:Y:S05]  /*8a60*/  @!P0 BRA `(.L_x_139) ;  /* 0xfffffffc00f08947 */ /* 0x004fea000383ffff */
[----:B------:R-:W-:Y:S05]  /*8a70*/  BRA `(.L_x_140) ;  /* 0xffffffa000847947 */ /* 0x000fea000383ffff */
.L_x_43:
[----:B------:R-:W-:-:S07]  /*8a80*/  MOV R0, UR5 ;  /* 0x0000000500007c02 */ /* 0x000fce0008000f00 */
.L_x_141:
[----:B-1----:R1:W2:Y:S02]  /*8a90*/  SYNCS.PHASECHK.TRANS64.TRYWAIT P0, [R0+URZ], R3 ;  /* 0x00000003000075a7 */ /* 0x0022a400080011ff */
[----:B--2---:R-:W-:Y:S05]  /*8aa0*/  @!P0 NANOSLEEP.SYNCS 0x989680 ;  /* 0x009896800000895d */ /* 0x004fea0003900000 */
[----:B------:R-:W2:Y:S02]  /*8ab0*/  @!P0 SYNCS.PHASECHK.TRANS64 P0, [R0+URZ], R3 ;  /* 0x00000003000085a7 */ /* 0x000ea400080010ff */
[----:B--2---:R-:W-:Y:S05]  /*8ac0*/  @!P0 BRA `(.L_x_141) ;  /* 0xfffffffc00f08947 */ /* 0x004fea000383ffff */
[----:B------:R-:W-:Y:S05]  /*8ad0*/  BRA `(.L_x_142) ;  /* 0xffffffa000947947 */ /* 0x000fea000383ffff */
.L_x_44:
[----:B------:R-:W-:-:S07]  /*8ae0*/  MOV R0, UR5 ;  /* 0x0000000500007c02 */ /* 0x000fce0008000f00 */
.L_x_143:
[----:B-1----:R1:W2:Y:S02]  /*8af0*/  SYNCS.PHASECHK.TRANS64.TRYWAIT P0, [R0+URZ], R3 ;  /* 0x00000003000075a7 */ /* 0x0022a400080011ff */
[----:B--2---:R-:W-:Y:S05]  /*8b00*/  @!P0 NANOSLEEP.SYNCS 0x989680 ;  /* 0x009896800000895d */ /* 0x004fea0003900000 */
[----:B------:R-:W2:Y:S02]  /*8b10*/  @!P0 SYNCS.PHASECHK.TRANS64 P0, [R0+URZ], R3 ;  /* 0x00000003000085a7 */ /* 0x000ea400080010ff */
[----:B--2---:R-:W-:Y:S05]  /*8b20*/  @!P0 BRA `(.L_x_143) ;  /* 0xfffffffc00f08947 */ /* 0x004fea000383ffff */
[----:B------:R-:W-:Y:S05]  /*8b30*/  BRA `(.L_x_144) ;  /* 0xffffffa000a47947 */ /* 0x000fea000383ffff */
.L_x_45:
[----:B------:R-:W-:-:S07]  /*8b40*/  MOV R0, UR5 ;  /* 0x0000000500007c02 */ /* 0x000fce0008000f00 */
.L_x_145:
[----:B-1----:R1:W2:Y:S02]  /*8b50*/  SYNCS.PHASECHK.TRANS64.TRYWAIT P0, [R0+URZ], R3 ;  /* 0x00000003000075a7 */ /* 0x0022a400080011ff */
[----:B--2---:R-:W-:Y:S05]  /*8b60*/  @!P0 NANOSLEEP.SYNCS 0x989680 ;  /* 0x009896800000895d */ /* 0x004fea0003900000 */
[----:B------:R-:W2:Y:S02]  /*8b70*/  @!P0 SYNCS.PHASECHK.TRANS64 P0, [R0+URZ], R3 ;  /* 0x00000003000085a7 */ /* 0x000ea400080010ff */
[----:B--2---:R-:W-:Y:S05]  /*8b80*/  @!P0 BRA `(.L_x_145) ;  /* 0xfffffffc00f08947 */ /* 0x004fea000383ffff */
[----:B------:R-:W-:Y:S05]  /*8b90*/  BRA `(.L_x_146) ;  /* 0xffffffa000b47947 */ /* 0x000fea000383ffff */
.L_x_46:
[----:B------:R-:W-:-:S07]  /*8ba0*/  MOV R0, UR5 ;  /* 0x0000000500007c02 */ /* 0x000fce0008000f00 */
.L_x_147:
[----:B-1----:R1:W2:Y:S02]  /*8bb0*/  SYNCS.PHASECHK.TRANS64.TRYWAIT P0, [R0+URZ], R3 ;  /* 0x00000003000075a7 */ /* 0x0022a400080011ff */
[----:B--2---:R-:W-:Y:S05]  /*8bc0*/  @!P0 NANOSLEEP.SYNCS 0x989680 ;  /* 0x009896800000895d */ /* 0x004fea0003900000 */
[----:B------:R-:W2:Y:S02]  /*8bd0*/  @!P0 SYNCS.PHASECHK.TRANS64 P0, [R0+URZ], R3 ;  /* 0x00000003000085a7 */ /* 0x000ea400080010ff */
[----:B--2---:R-:W-:Y:S05]  /*8be0*/  @!P0 BRA `(.L_x_147) ;  /* 0xfffffffc00f08947 */ /* 0x004fea000383ffff */
[----:B------:R-:W-:Y:S05]  /*8bf0*/  BRA `(.L_x_148) ;  /* 0xffffffa000c47947 */ /* 0x000fea000383ffff */
.L_x_47:
[----:B------:R-:W-:-:S07]  /*8c00*/  MOV R0, UR5 ;  /* 0x0000000500007c02 */ /* 0x000fce0008000f00 */
.L_x_149:
[----:B-1----:R1:W2:Y:S02]  /*8c10*/  SYNCS.PHASECHK.TRANS64.TRYWAIT P0, [R0+URZ], R3 ;  /* 0x00000003000075a7 */ /* 0x0022a400080011ff */
[----:B--2---:R-:W-:Y:S05]  /*8c20*/  @!P0 NANOSLEEP.SYNCS 0x989680 ;  /* 0x009896800000895d */ /* 0x004fea0003900000 */
[----:B------:R-:W2:Y:S02]  /*8c30*/  @!P0 SYNCS.PHASECHK.TRANS64 P0, [R0+URZ], R3 ;  /* 0x00000003000085a7 */ /* 0x000ea400080010ff */
[----:B--2---:R-:W-:Y:S05]  /*8c40*/  @!P0 BRA `(.L_x_149) ;  /* 0xfffffffc00f08947 */ /* 0x004fea000383ffff */
[----:B------:R-:W-:Y:S05]  /*8c50*/  BRA `(.L_x_150) ;  /* 0xffffffa000d47947 */ /* 0x000fea000383ffff */
.L_x_48:
[----:B------:R-:W-:-:S07]  /*8c60*/  MOV R0, UR5 ;  /* 0x0000000500007c02 */ /* 0x000fce0008000f00 */
.L_x_151:
[----:B-1----:R1:W2:Y:S02]  /*8c70*/  SYNCS.PHASECHK.TRANS64.TRYWAIT P0, [R0+URZ], R3 ;  /* 0x00000003000075a7 */ /* 0x0022a400080011ff */
[----:B--2---:R-:W-:Y:S05]  /*8c80*/  @!P0 NANOSLEEP.SYNCS 0x989680 ;  /* 0x009896800000895d */ /* 0x004fea0003900000 */
[----:B------:R-:W2:Y:S02]  /*8c90*/  @!P0 SYNCS.PHASECHK.TRANS64 P0, [R0+URZ], R3 ;  /* 0x00000003000085a7 */ /* 0x000ea400080010ff */
[----:B--2---:R-:W-:Y:S05]  /*8ca0*/  @!P0 BRA `(.L_x_151) ;  /* 0xfffffffc00f08947 */ /* 0x004fea000383ffff */
[----:B------:R-:W-:Y:S05]  /*8cb0*/  BRA `(.L_x_152) ;  /* 0xffffffa000e47947 */ /* 0x000fea000383ffff */
.L_x_49:
[----:B------:R-:W-:-:S07]  /*8cc0*/  MOV R0, UR5 ;  /* 0x0000000500007c02 */ /* 0x000fce0008000f00 */
.L_x_153:
[----:B-1----:R1:W2:Y:S02]  /*8cd0*/  SYNCS.PHASECHK.TRANS64.TRYWAIT P0, [R0+URZ], R3 ;  /* 0x00000003000075a7 */ /* 0x0022a400080011ff */
[----:B--2---:R-:W-:Y:S05]  /*8ce0*/  @!P0 NANOSLEEP.SYNCS 0x989680 ;  /* 0x009896800000895d */ /* 0x004fea0003900000 */
[----:B------:R-:W2:Y:S02]  /*8cf0*/  @!P0 SYNCS.PHASECHK.TRANS64 P0, [R0+URZ], R3 ;  /* 0x00000003000085a7 */ /* 0x000ea400080010ff */
[----:B--2---:R-:W-:Y:S05]  /*8d00*/  @!P0 BRA `(.L_x_153) ;  /* 0xfffffffc00f08947 */ /* 0x004fea000383ffff */
[----:B------:R-:W-:Y:S05]  /*8d10*/  BRA `(.L_x_154) ;  /* 0xffffffa000f47947 */ /* 0x000fea000383ffff */
.L_x_52:
[----:B------:R-:W-:-:S07]  /*8d20*/  MOV R4, UR4 ;  /* 0x0000000400047c02 */ /* 0x000fce0008000f00 */
.L_x_155:
[----:B--2---:R2:W3:Y:S02]  /*8d30*/  SYNCS.PHASECHK.TRANS64.TRYWAIT P1, [R4+URZ+0xe8], R7 ;  /* 0x0000e807040075a7 */ /* 0x0044e400080211ff */
[----:B---3--:R-:W-:Y:S05]  /*8d40*/  @!P1 NANOSLEEP.SYNCS 0x989680 ;  /* 0x009896800000995d */ /* 0x008fea0003900000 */
[----:B------:R-:W3:Y:S02]  /*8d50*/  @!P1 SYNCS.PHASECHK.TRANS64 P1, [R4+URZ+0xe8], R7 ;  /* 0x0000e807040095a7 */ /* 0x000ee400080210ff */
[----:B---3--:R-:W-:Y:S05]  /*8d60*/  @!P1 BRA `(.L_x_155) ;  /* 0xfffffffc00f09947 */ /* 0x008fea000383ffff */
[----:B------:R-:W-:Y:S05]  /*8d70*/  BRA `(.L_x_156) ;  /* 0xffffffa400647947 */ /* 0x000fea000383ffff */
.L_x_53:
[----:B--2---:R-:W-:-:S07]  /*8d80*/  MOV R4, UR4 ;  /* 0x0000000400047c02 */ /* 0x004fce0008000f00 */
.L_x_157:
[----:B--2---:R2:W3:Y:S02]  /*8d90*/  SYNCS.PHASECHK.TRANS64.TRYWAIT P1, [R4+URZ+0xe0], R5 ;  /* 0x0000e005040075a7 */ /* 0x0044e400080211ff */
[----:B---3--:R-:W-:Y:S05]  /*8da0*/  @!P1 NANOSLEEP.SYNCS 0x989680 ;  /* 0x009896800000995d */ /* 0x008fea0003900000 */
[----:B------:R-:W3:Y:S02]  /*8db0*/  @!P1 SYNCS.PHASECHK.TRANS64 P1, [R4+URZ+0xe0], R5 ;  /* 0x0000e005040095a7 */ /* 0x000ee400080210ff */
[----:B---3--:R-:W-:Y:S05]  /*8dc0*/  @!P1 BRA `(.L_x_157) ;  /* 0xfffffffc00f09947 */ /* 0x008fea000383ffff */
[----:B------:R-:W-:Y:S05]  /*8dd0*/  BRA `(.L_x_158) ;  /* 0xffffffa4006c7947 */ /* 0x000fea000383ffff */
.L_x_63:
[----:B--2---:R-:W-:-:S04]  /*8de0*/  MOV R5, UR5 ;  /* 0x0000000500057c02 */ /* 0x004fc80008000f00 */
[----:B------:R2:W3:Y:S03]  /*8df0*/  SYNCS.PHASECHK.TRANS64.TRYWAIT P0, [R5+URZ+0x8], R6 ;  /* 0x00000806050075a7 */ /* 0x0004e600080011ff */
[----:B---3--:R-:W-:Y:S05]  /*8e00*/  @!P0 NANOSLEEP.SYNCS 0x989680 ;  /* 0x009896800000895d */ /* 0x008fea0003900000 */
[----:B------:R-:W3:Y:S02]  /*8e10*/  @!P0 SYNCS.PHASECHK.TRANS64 P0, [R5+URZ+0x8], R6 ;  /* 0x00000806050085a7 */ /* 0x000ee400080010ff */
[----:B---3--:R-:W-:Y:S05]  /*8e20*/  @!P0 BRA `(.L_x_63) ;  /* 0xfffffffc00ec8947 */ /* 0x008fea000383ffff */
[----:B------:R-:W-:Y:S05]  /*8e30*/  BRA `(.L_x_62) ;  /* 0xffffffa800387947 */ /* 0x000fea000383ffff */
.L_x_65:
[----:B------:R-:W-:Y:S01]  /*8e40*/  BSSY B0, `(.L_x_159) ;  /* 0x0000006000007945 */ /* 0x000fe20003800000 */
[----:B------:R-:W-:-:S07]  /*8e50*/  MOV R15, 0xffffffff ;  /* 0xffffffff000f7802 */ /* 0x000fce0000000f00 */
[----:B-12--5:R-:W-:Y:S05]  /*8e60*/  WARPSYNC.COLLECTIVE R15, `(.L_x_160) ;  /* 0x000000000f0c7348 */ /* 0x026fea0003c00000 */
[----:B------:R-:W-:Y:S02]  /*8e70*/  ELECT P6, UR79, PT ;  /* 0x00000000004f782f */ /* 0x000fe400038c0000 */
[----:B------:R-:W-:Y:S01]  /*8e80*/  MOV R14, UR79 ;  /* 0x0000004f000e7c02 */ /* 0x000fe20008000f00 */
[----:B-12--5:R-:W-:Y:S10]  /*8e90*/  ENDCOLLECTIVE ;  /* 0x000000000000791b */ /* 0x026ff40003800000 */
.L_x_160:
[----:B------:R-:W-:Y:S05]  /*8ea0*/  BSYNC B0 ;  /* 0x0000000000007941 */ /* 0x000fea0003800000 */
.L_x_159:
[----:B------:R-:W-:Y:S05]  /*8eb0*/  BRA `(.L_x_161) ;  /* 0xffffffa800687947 */ /* 0x000fea000383ffff */
.L_x_67:
[----:B--2---:R-:W-:-:S04]  /*8ec0*/  MOV R3, UR5 ;  /* 0x0000000500037c02 */ /* 0x004fc80008000f00 */
[----:B------:R2:W3:Y:S03]  /*8ed0*/  SYNCS.PHASECHK.TRANS64.TRYWAIT P0, [R3+URZ+0x8], R4 ;  /* 0x00000804030075a7 */ /* 0x0004e600080011ff */
[----:B---3--:R-:W-:Y:S05]  /*8ee0*/  @!P0 NANOSLEEP.SYNCS 0x989680 ;  /* 0x009896800000895d */ /* 0x008fea0003900000 */
[----:B------:R-:W3:Y:S02]  /*8ef0*/  @!P0 SYNCS.PHASECHK.TRANS64 P0, [R3+URZ+0x8], R4 ;  /* 0x00000804030085a7 */ /* 0x000ee400080010ff */
[----:B---3--:R-:W-:Y:S05]  /*8f00*/  @!P0 BRA `(.L_x_67) ;  /* 0xfffffffc00ec8947 */ /* 0x008fea000383ffff */
[----:B------:R-:W-:Y:S05]  /*8f10*/  BRA `(.L_x_66) ;  /* 0xffffffa8006c7947 */ /* 0x000fea000383ffff */
.L_x_68:
[----:B------:R-:W-:-:S07]  /*8f20*/  MOV R4, UR20 ;  /* 0x0000001400047c02 */ /* 0x000fce0008000f00 */
.L_x_162:
[----:B-1----:R1:W2:Y:S02]  /*8f30*/  SYNCS.PHASECHK.TRANS64.TRYWAIT P0, [R4+URZ+0xe0], R5 ;  /* 0x0000e005040075a7 */ /* 0x0022a400080011ff */
[----:B--2---:R-:W-:Y:S05]  /*8f40*/  @!P0 NANOSLEEP.SYNCS 0x989680 ;  /* 0x009896800000895d */ /* 0x004fea0003900000 */
[----:B------:R-:W2:Y:S02]  /*8f50*/  @!P0 SYNCS.PHASECHK.TRANS64 P0, [R4+URZ+0xe0], R5 ;  /* 0x0000e005040085a7 */ /* 0x000ea400080010ff */
[----:B--2---:R-:W-:Y:S05]  /*8f60*/  @!P0 BRA `(.L_x_162) ;  /* 0xfffffffc00f08947 */ /* 0x004fea000383ffff */
[----:B------:R-:W-:Y:S05]  /*8f70*/  BRA `(.L_x_163) ;  /* 0xffffffac00647947 */ /* 0x000fea000383ffff */
.L_x_70:
[----:B------:R-:W-:-:S07]  /*8f80*/  MOV R4, UR25 ;  /* 0x0000001900047c02 */ /* 0x000fce0008000f00 */
.L_x_164:
[----:B-1----:R1:W2:Y:S02]  /*8f90*/  SYNCS.PHASECHK.TRANS64.TRYWAIT P0, [R4+URZ+0x100], R5 ;  /* 0x00010005040075a7 */ /* 0x0022a400080011ff */
[----:B--2---:R-:W-:Y:S05]  /*8fa0*/  @!P0 NANOSLEEP.SYNCS 0x989680 ;  /* 0x009896800000895d */ /* 0x004fea0003900000 */
[----:B------:R-:W2:Y:S02]  /*8fb0*/  @!P0 SYNCS.PHASECHK.TRANS64 P0, [R4+URZ+0x100], R5 ;  /* 0x00010005040085a7 */ /* 0x000ea400080010ff */
[----:B--2---:R-:W-:Y:S05]  /*8fc0*/  @!P0 BRA `(.L_x_164) ;  /* 0xfffffffc00f08947 */ /* 0x004fea000383ffff */
[----:B------:R-:W-:Y:S05]  /*8fd0*/  BRA `(.L_x_69) ;  /* 0xffffffac00847947 */ /* 0x000fea000383ffff */
.L_x_74:
[----:B-1----:R-:W-:Y:S07]  /*8fe0*/  MOV R4, UR18 ;  /* 0x0000001200047c02 */ /* 0x002fee0008000f00 */
.L_x_165:
[----:B-1----:R1:W2:Y:S02]  /*8ff0*/  SYNCS.PHASECHK.TRANS64.TRYWAIT P0, [R4+URZ], R7 ;  /* 0x00000007040075a7 */ /* 0x0022a400080011ff */
[----:B--2---:R-:W-:Y:S05]  /*9000*/  @!P0 NANOSLEEP.SYNCS 0x989680 ;  /* 0x009896800000895d */ /* 0x004fea0003900000 */
[----:B------:R-:W2:Y:S02]  /*9010*/  @!P0 SYNCS.PHASECHK.TRANS64 P0, [R4+URZ], R7 ;  /* 0x00000007040085a7 */ /* 0x000ea400080010ff */
[----:B--2---:R-:W-:Y:S05]  /*9020*/  @!P0 BRA `(.L_x_165) ;  /* 0xfffffffc00f08947 */ /* 0x004fea000383ffff */
[----:B------:R-:W-:Y:S05]  /*9030*/  BRA `(.L_x_73) ;  /* 0xffffffac00a87947 */ /* 0x000fea000383ffff */
.L_x_78:
[----:B--2---:R-:W-:-:S07]  /*9040*/  MOV R0, UR4 ;  /* 0x0000000400007c02 */ /* 0x004fce0008000f00 */
.L_x_166:
[----:B-1----:R1:W2:Y:S02]  /*9050*/  SYNCS.PHASECHK.TRANS64.TRYWAIT P0, [R0+URZ], R5 ;  /* 0x00000005000075a7 */ /* 0x0022a400080011ff */
[----:B--2---:R-:W-:Y:S05]  /*9060*/  @!P0 NANOSLEEP.SYNCS 0x989680 ;  /* 0x009896800000895d */ /* 0x004fea0003900000 */
[----:B------:R-:W2:Y:S02]  /*9070*/  @!P0 SYNCS.PHASECHK.TRANS64 P0, [R0+URZ], R5 ;  /* 0x00000005000085a7 */ /* 0x000ea400080010ff */
[----:B--2---:R-:W-:Y:S05]  /*9080*/  @!P0 BRA `(.L_x_166) ;  /* 0xfffffffc00f08947 */ /* 0x004fea000383ffff */
[----:B------:R-:W-:Y:S05]  /*9090*/  BRA `(.L_x_167) ;  /* 0xffffffb000b07947 */ /* 0x000fea000383ffff */
.L_x_81:
[----:B------:R-:W-:-:S07]  /*90a0*/  MOV R0, UR20 ;  /* 0x0000001400007c02 */ /* 0x000fce0008000f00 */
.L_x_168:
[----:B-1----:R1:W2:Y:S02]  /*90b0*/  SYNCS.PHASECHK.TRANS64.TRYWAIT P1, [R0+URZ+0x110], R5 ;  /* 0x00011005000075a7 */ /* 0x0022a400080211ff */
[----:B--2---:R-:W-:Y:S05]  /*90c0*/  @!P1 NANOSLEEP.SYNCS 0x989680 ;  /* 0x009896800000995d */ /* 0x004fea0003900000 */
[----:B------:R-:W2:Y:S02]  /*90d0*/  @!P1 SYNCS.PHASECHK.TRANS64 P1, [R0+URZ+0x110], R5 ;  /* 0x00011005000095a7 */ /* 0x000ea400080210ff */
[----:B--2---:R-:W-:Y:S05]  /*90e0*/  @!P1 BRA `(.L_x_168) ;  /* 0xfffffffc00f09947 */ /* 0x004fea000383ffff */
[----:B------:R-:W-:Y:S05]  /*90f0*/  BRA `(.L_x_169) ;  /* 0xffffffb000fc7947 */ /* 0x000fea000383ffff */
.L_x_86:
[----:B------:R-:W-:Y:S07]  /*9100*/  MOV R0, UR24 ;  /* 0x0000001800007c02 */ /* 0x000fee0008000f00 */
.L_x_170:
[----:B--2---:R2:W4:Y:S02]  /*9110*/  SYNCS.PHASECHK.TRANS64.TRYWAIT P0, [R0+URZ+0xe0], R5 ;  /* 0x0000e005000075a7 */ /* 0x00452400080011ff */
[----:B----4-:R-:W-:Y:S05]  /*9120*/  @!P0 NANOSLEEP.SYNCS 0x989680 ;  /* 0x009896800000895d */ /* 0x010fea0003900000 */
[----:B------:R-:W4:Y:S02]  /*9130*/  @!P0 SYNCS.PHASECHK.TRANS64 P0, [R0+URZ+0xe0], R5 ;  /* 0x0000e005000085a7 */ /* 0x000f2400080010ff */
[----:B----4-:R-:W-:Y:S05]  /*9140*/  @!P0 BRA `(.L_x_170) ;  /* 0xfffffffc00f08947 */ /* 0x010fea000383ffff */
[----:B------:R-:W-:Y:S05]  /*9150*/  BRA `(.L_x_171) ;  /* 0xffffffb800347947 */ /* 0x000fea000383ffff */
.L_x_89:
[----:B------:R-:W-:Y:S07]  /*9160*/  MOV R0, UR24 ;  /* 0x0000001800007c02 */ /* 0x000fee0008000f00 */
.L_x_172:
[----:B--2---:R2:W4:Y:S02]  /*9170*/  SYNCS.PHASECHK.TRANS64.TRYWAIT P2, [R0+URZ+0xd8], R13 ;  /* 0x0000d80d000075a7 */ /* 0x00452400080411ff */
[----:B----4-:R-:W-:Y:S05]  /*9180*/  @!P2 NANOSLEEP.SYNCS 0x989680 ;  /* 0x009896800000a95d */ /* 0x010fea0003900000 */
[----:B------:R-:W4:Y:S02]  /*9190*/  @!P2 SYNCS.PHASECHK.TRANS64 P2, [R0+URZ+0xd8], R13 ;  /* 0x0000d80d0000a5a7 */ /* 0x000f2400080410ff */
[----:B----4-:R-:W-:Y:S05]  /*91a0*/  @!P2 BRA `(.L_x_172) ;  /* 0xfffffffc00f0a947 */ /* 0x010fea000383ffff */
[----:B------:R-:W-:Y:S05]  /*91b0*/  BRA `(.L_x_88) ;  /* 0xffffffbc00947947 */ /* 0x000fea000383ffff */
.L_x_92:
[----:B------:R-:W-:Y:S07]  /*91c0*/  MOV R0, UR4 ;  /* 0x0000000400007c02 */ /* 0x000fee0008000f00 */
.L_x_173:
[----:B--2---:R2:W3:Y:S02]  /*91d0*/  SYNCS.PHASECHK.TRANS64.TRYWAIT P1, [R0+URZ+0xb8], R13 ;  /* 0x0000b80d000075a7 */ /* 0x0044e400080211ff */
[----:B---3--:R-:W-:Y:S05]  /*91e0*/  @!P1 NANOSLEEP.SYNCS 0x989680 ;  /* 0x009896800000995d */ /* 0x008fea0003900000 */
[----:B------:R-:W3:Y:S02]  /*91f0*/  @!P1 SYNCS.PHASECHK.TRANS64 P1, [R0+URZ+0xb8], R13 ;  /* 0x0000b80d000095a7 */ /* 0x000ee400080210ff */
[----:B---3--:R-:W-:Y:S05]  /*9200*/  @!P1 BRA `(.L_x_173) ;  /* 0xfffffffc00f09947 */ /* 0x008fea000383ffff */
[----:B------:R-:W-:Y:S05]  /*9210*/  BRA `(.L_x_174) ;  /* 0xffffffc0002c7947 */ /* 0x000fea000383ffff */
.L_x_93:
[----:B------:R-:W-:Y:S07]  /*9220*/  MOV R5, UR5 ;  /* 0x0000000500057c02 */ /* 0x000fee0008000f00 */
.L_x_175:
[----:B--2---:R2:W3:Y:S02]  /*9230*/  SYNCS.PHASECHK.TRANS64.TRYWAIT P0, [R5+URZ+0xb8], R12 ;  /* 0x0000b80c050075a7 */ /* 0x0044e400080011ff */
[----:B---3--:R-:W-:Y:S05]  /*9240*/  @!P0 NANOSLEEP.SYNCS 0x989680 ;  /* 0x009896800000895d */ /* 0x008fea0003900000 */
[----:B------:R-:W3:Y:S02]  /*9250*/  @!P0 SYNCS.PHASECHK.TRANS64 P0, [R5+URZ+0xb8], R12 ;  /* 0x0000b80c050085a7 */ /* 0x000ee400080010ff */
[----:B---3--:R-:W-:Y:S05]  /*9260*/  @!P0 BRA `(.L_x_175) ;  /* 0xfffffffc00f08947 */ /* 0x008fea000383ffff */
[----:B------:R-:W-:Y:S05]  /*9270*/  BRA `(.L_x_176) ;  /* 0xffffffc000947947 */ /* 0x000fea000383ffff */
.L_x_95:
[----:B------:R-:W-:-:S07]  /*9280*/  MOV R0, UR4 ;  /* 0x0000000400007c02 */ /* 0x000fce0008000f00 */
.L_x_177:
[----:B--2---:R2:W3:Y:S02]  /*9290*/  SYNCS.PHASECHK.TRANS64.TRYWAIT P0, [R0+URZ], R3 ;  /* 0x00000003000075a7 */ /* 0x0044e400080011ff */
[----:B---3--:R-:W-:Y:S05]  /*92a0*/  @!P0 NANOSLEEP.SYNCS 0x989680 ;  /* 0x009896800000895d */ /* 0x008fea0003900000 */
[----:B------:R-:W3:Y:S02]  /*92b0*/  @!P0 SYNCS.PHASECHK.TRANS64 P0, [R0+URZ], R3 ;  /* 0x00000003000085a7 */ /* 0x000ee400080010ff */
[----:B---3--:R-:W-:Y:S05]  /*92c0*/  @!P0 BRA `(.L_x_177) ;  /* 0xfffffffc00f08947 */ /* 0x008fea000383ffff */
[----:B------:R-:W-:Y:S05]  /*92d0*/  BRA `(.L_x_178) ;  /* 0xffffffc400187947 */ /* 0x000fea000383ffff */
.L_x_96:
[----:B------:R-:W-:-:S07]  /*92e0*/  MOV R0, UR5 ;  /* 0x0000000500007c02 */ /* 0x000fce0008000f00 */
.L_x_179:
[----:B--2---:R2:W3:Y:S02]  /*92f0*/  SYNCS.PHASECHK.TRANS64.TRYWAIT P0, [R0+URZ], R3 ;  /* 0x00000003000075a7 */ /* 0x0044e400080011ff */
[----:B---3--:R-:W-:Y:S05]  /*9300*/  @!P0 NANOSLEEP.SYNCS 0x989680 ;  /* 0x009896800000895d */ /* 0x008fea0003900000 */
[----:B------:R-:W3:Y:S02]  /*9310*/  @!P0 SYNCS.PHASECHK.TRANS64 P0, [R0+URZ], R3 ;  /* 0x00000003000085a7 */ /* 0x000ee400080010ff */
[----:B---3--:R-:W-:Y:S05]  /*9320*/  @!P0 BRA `(.L_x_179) ;  /* 0xfffffffc00f08947 */ /* 0x008fea000383ffff */
[----:B------:R-:W-:Y:S05]  /*9330*/  BRA `(.L_x_180) ;  /* 0xffffffc400247947 */ /* 0x000fea000383ffff */
.L_x_98:
[----:B------:R-:W-:Y:S07]  /*9340*/  MOV R0, UR49 ;  /* 0x0000003100007c02 */ /* 0x000fee0008000f00 */
.L_x_181:
[----:B-1----:R1:W2:Y:S02]  /*9350*/  SYNCS.PHASECHK.TRANS64.TRYWAIT P0, [R0+URZ+0xe0], R3 ;  /* 0x0000e003000075a7 */ /* 0x0022a400080011ff */
[----:B--2---:R-:W-:Y:S05]  /*9360*/  @!P0 NANOSLEEP.SYNCS 0x989680 ;  /* 0x009896800000895d */ /* 0x004fea0003900000 */
[----:B------:R-:W2:Y:S02]  /*9370*/  @!P0 SYNCS.PHASECHK.TRANS64 P0, [R0+URZ+0xe0], R3 ;  /* 0x0000e003000085a7 */ /* 0x000ea400080010ff */
[----:B--2---:R-:W-:Y:S05]  /*9380*/  @!P0 BRA `(.L_x_181) ;  /* 0xfffffffc00f08947 */ /* 0x004fea000383ffff */
[----:B------:R-:W-:Y:S05]  /*9390*/  BRA `(.L_x_182) ;  /* 0xffffffc800147947 */ /* 0x000fea000383ffff */
.L_x_108:
[----:B-1----:R1:W3:Y:S02]  /*93a0*/  SYNCS.PHASECHK.TRANS64.TRYWAIT P1, [R0+URZ+0xa0], R5 ;  /* 0x0000a005000075a7 */ /* 0x0022e400080211ff */
[----:B---3--:R-:W-:Y:S05]  /*93b0*/  @!P1 NANOSLEEP.SYNCS 0x989680 ;  /* 0x009896800000995d */ /* 0x008fea0003900000 */
[----:B------:R-:W3:Y:S02]  /*93c0*/  @!P1 SYNCS.PHASECHK.TRANS64 P1, [R0+URZ+0xa0], R5 ;  /* 0x0000a005000095a7 */ /* 0x000ee400080210ff */
[----:B---3--:R-:W-:Y:S05]  /*93d0*/  @!P1 BRA `(.L_x_108) ;  /* 0xfffffffc00f09947 */ /* 0x008fea000383ffff */
[----:B------:R-:W-:Y:S05]  /*93e0*/  BRA `(.L_x_107) ;  /* 0xffffffd800087947 */ /* 0x000fea000383ffff */
.L_x_110:
[----:B-1----:R1:W4:Y:S02]  /*93f0*/  SYNCS.PHASECHK.TRANS64.TRYWAIT P0, [R108+URZ+0xf0], R3 ;  /* 0x0000f0036c0075a7 */ /* 0x00232400080011ff */
[----:B----4-:R-:W-:Y:S05]  /*9400*/  @!P0 NANOSLEEP.SYNCS 0x989680 ;  /* 0x009896800000895d */ /* 0x010fea0003900000 */
[----:B------:R-:W4:Y:S02]  /*9410*/  @!P0 SYNCS.PHASECHK.TRANS64 P0, [R108+URZ+0xf0], R3 ;  /* 0x0000f0036c0085a7 */ /* 0x000f2400080010ff */
[----:B----4-:R-:W-:Y:S05]  /*9420*/  @!P0 BRA `(.L_x_110) ;  /* 0xfffffffc00f08947 */ /* 0x010fea000383ffff */
[----:B------:R-:W-:Y:S05]  /*9430*/  BRA `(.L_x_109) ;  /* 0xffffffd800407947 */ /* 0x000fea000383ffff */
.L_x_121:
[----:B--2---:R2:W4:Y:S02]  /*9440*/  SYNCS.PHASECHK.TRANS64.TRYWAIT P0, [R3+URZ+0xa0], R46 ;  /* 0x0000a02e030075a7 */ /* 0x00452400080011ff */
[----:B----4-:R-:W-:Y:S05]  /*9450*/  @!P0 NANOSLEEP.SYNCS 0x989680 ;  /* 0x009896800000895d */ /* 0x010fea0003900000 */
[----:B------:R-:W4:Y:S02]  /*9460*/  @!P0 SYNCS.PHASECHK.TRANS64 P0, [R3+URZ+0xa0], R46 ;  /* 0x0000a02e030085a7 */ /* 0x000f2400080010ff */
[----:B----4-:R-:W-:Y:S05]  /*9470*/  @!P0 BRA `(.L_x_121) ;  /* 0xfffffffc00f08947 */ /* 0x010fea000383ffff */
[----:B------:R-:W-:Y:S05]  /*9480*/  BRA `(.L_x_120) ;  /* 0xffffffe400347947 */ /* 0x000fea000383ffff */
        .weak           $__internal_0_$__cuda_sm10x_tcgen05_guardrail_trap_col_being_dealloced_not_returned_by_alloc
        .type           $__internal_0_$__cuda_sm10x_tcgen05_guardrail_trap_col_being_dealloced_not_returned_by_alloc,@function
        .size           $__internal_0_$__cuda_sm10x_tcgen05_guardrail_trap_col_being_dealloced_not_returned_by_alloc,($__internal_1_$__cuda_sm10x_tcgen05_guardrail_trap_phase_invalid_during_alloc - $__internal_0_$__cuda_sm10x_tcgen05_guardrail_trap_col_being_dealloced_not_returned_by_alloc)
$__internal_0_$__cuda_sm10x_tcgen05_guardrail_trap_col_being_dealloced_not_returned_by_alloc:
[----:B------:R-:W-:Y:S05]  /*9490*/  BPT.TRAP 0x1 ;  /* 0x000000040000795c */ /* 0x000fea0000300000 */
[----:B------:R-:W-:-:S04]  /*94a0*/  HFMA2 R3, -RZ, RZ, 0, 0 ;  /* 0x00000000ff037431 */ /* 0x000fc800000001ff */
[----:B------:R-:W-:Y:S05]  /*94b0*/  RET.REL.NODEC R2 `(_ZN7cutlass13device_kernelINS_4conv6kernel13ConvUniversalINS1_16ConvProblemShapeILNS1_8OperatorE1ELi2EEENS1_10collective14CollectiveConvINS1_47MainloopSm100TmaUmmaWarpSpecializedImplicitGemmILS5_1ELi10ELi2ELi1ELi2EN4cute5tupleIJNSA_1CILi2EEENSC_ILi1EEESE_EEEEENSB_IJNSC_ILi256EEENSC_ILi64EEENSB_IJSI_EEEEEENS_6half_tESL_NSA_8TiledMMAINSA_8MMA_AtomIJNSA_26SM100_MMA_F16BF16_2x1SM_SSISL_SL_fLi256ELi64ELNSA_4UMMA5MajorE0ELSQ_1ELNSP_7ScaleInE0ELSR_0EEEEEENSA_6LayoutINSB_IJSE_SE_SE_EEENSB_IJNSC_ILi0EEESW_SW_EEEEENSB_IJNSA_10UnderscoreESZ_SZ_EEEEENS7_6detail27Sm100ImplicitGemmTileTraitsINSA_25SM100_TMA_2SM_LOAD_IM2COLENSA_14ComposedLayoutINSA_7SwizzleILi3ELi4ELi3EEENSA_18smem_ptr_flag_bitsILi16EEENSU_INSB_IJNSC_ILi8EEESI_EEENSB_IJSI_SE_EEEEEEEvEENS13_INSA_18SM100_TMA_2SM_LOADENS15_INS16_ILi2ELi4ELi3EEES19_NSU_INSB_IJNSC_ILi32EEES1A_EEENSB_IJSE_S1I_EEEEEEEvEEEENS_8epilogue10collective18CollectiveEpilogueINS1P_23Sm100TmaWarpSpecializedILi3ELi2ELi32ELb1ELb0EEEJNSB_IJNSC_ILi128EEESI_SJ_EEENSB_IJNSU_IS1U_SE_EENSU_IS1I_SE_EEEEESL_NSB_IJNSB_IJlllEEESE_SW_EEESL_S20_NS1P_6fusion15FusionCallbacksIS1T_NS21_17LinearCombinationISL_fSL_fLNS_15FloatRoundStyleE2EEES1V_S1Y_JEEENSA_5SM1004TMEM4LOAD26SM100_TMEM_LOAD_32dp32b32xENSA_20SM90_TMA_LOAD_IM2COLENS15_IS1H_S19_NSU_INSB_IJS1A_S1I_EEENSB_IJS1I_SE_EEEEEEENSA_39AutoVectorizingCopyWithAssumedAlignmentILi128EEENSA_21SM90_TMA_STORE_IM2COLES2F_S2H_S2H_EEEvvEEEEvNT_6ParamsE) ;  /* 0xffffff6802d07950 */ /* 0x000fea0003c3ffff */
        .weak           $__internal_1_$__cuda_sm10x_tcgen05_guardrail_trap_phase_invalid_during_alloc
        .type           $__internal_1_$__cuda_sm10x_tcgen05_guardrail_trap_phase_invalid_during_alloc,@function
        .size           $__internal_1_$__cuda_sm10x_tcgen05_guardrail_trap_phase_invalid_during_alloc,($__internal_2_$__cuda_sm10x_tcgen05_guardrail_trap_unallocated_columns_being_dealloced - $__internal_1_$__cuda_sm10x_tcgen05_guardrail_trap_phase_invalid_during_alloc)
$__internal_1_$__cuda_sm10x_tcgen05_guardrail_trap_phase_invalid_during_alloc:
[----:B------:R-:W-:Y:S05]  /*94c0*/  BPT.TRAP 0x1 ;  /* 0x000000040000795c */ /* 0x000fea0000300000 */
[----:B------:R-:W-:-:S04]  /*94d0*/  MOV R5, 0x0 ;  /* 0x0000000000057802 */ /* 0x000fc80000000f00 */
[----:B------:R-:W-:Y:S05]  /*94e0*/  RET.REL.NODEC R4 `(_ZN7cutlass13device_kernelINS_4conv6kernel13ConvUniversalINS1_16ConvProblemShapeILNS1_8OperatorE1ELi2EEENS1_10collective14CollectiveConvINS1_47MainloopSm100TmaUmmaWarpSpecializedImplicitGemmILS5_1ELi10ELi2ELi1ELi2EN4cute5tupleIJNSA_1CILi2EEENSC_ILi1EEESE_EEEEENSB_IJNSC_ILi256EEENSC_ILi64EEENSB_IJSI_EEEEEENS_6half_tESL_NSA_8TiledMMAINSA_8MMA_AtomIJNSA_26SM100_MMA_F16BF16_2x1SM_SSISL_SL_fLi256ELi64ELNSA_4UMMA5MajorE0ELSQ_1ELNSP_7ScaleInE0ELSR_0EEEEEENSA_6LayoutINSB_IJSE_SE_SE_EEENSB_IJNSC_ILi0EEESW_SW_EEEEENSB_IJNSA_10UnderscoreESZ_SZ_EEEEENS7_6detail27Sm100ImplicitGemmTileTraitsINSA_25SM100_TMA_2SM_LOAD_IM2COLENSA_14ComposedLayoutINSA_7SwizzleILi3ELi4ELi3EEENSA_18smem_ptr_flag_bitsILi16EEENSU_INSB_IJNSC_ILi8EEESI_EEENSB_IJSI_SE_EEEEEEEvEENS13_INSA_18SM100_TMA_2SM_LOADENS15_INS16_ILi2ELi4ELi3EEES19_NSU_INSB_IJNSC_ILi32EEES1A_EEENSB_IJSE_S1I_EEEEEEEvEEEENS_8epilogue10collective18CollectiveEpilogueINS1P_23Sm100TmaWarpSpecializedILi3ELi2ELi32ELb1ELb0EEEJNSB_IJNSC_ILi128EEESI_SJ_EEENSB_IJNSU_IS1U_SE_EENSU_IS1I_SE_EEEEESL_NSB_IJNSB_IJlllEEESE_SW_EEESL_S20_NS1P_6fusion15FusionCallbacksIS1T_NS21_17LinearCombinationISL_fSL_fLNS_15FloatRoundStyleE2EEES1V_S1Y_JEEENSA_5SM1004TMEM4LOAD26SM100_TMEM_LOAD_32dp32b32xENSA_20SM90_TMA_LOAD_IM2COLENS15_IS1H_S19_NSU_INSB_IJS1A_S1I_EEENSB_IJS1I_SE_EEEEEEENSA_39AutoVectorizingCopyWithAssumedAlignmentILi128EEENSA_21SM90_TMA_STORE_IM2COLES2F_S2H_S2H_EEEvvEEEEvNT_6ParamsE) ;  /* 0xffffff6804c47950 */ /* 0x000fea0003c3ffff */
        .weak           $__internal_2_$__cuda_sm10x_tcgen05_guardrail_trap_unallocated_columns_being_dealloced
        .type           $__internal_2_$__cuda_sm10x_tcgen05_guardrail_trap_unallocated_columns_being_dealloced,@function
        .size           $__internal_2_$__cuda_sm10x_tcgen05_guardrail_trap_unallocated_columns_being_dealloced,(.L_x_184 - $__internal_2_$__cuda_sm10x_tcgen05_guardrail_trap_unallocated_columns_being_dealloced)
$__internal_2_$__cuda_sm10x_tcgen05_guardrail_trap_unallocated_columns_being_dealloced:
[----:B------:R-:W-:Y:S05]  /*94f0*/  BPT.TRAP 0x1 ;  /* 0x000000040000795c */ /* 0x000fea0000300000 */
[----:B------:R-:W-:-:S04]  /*9500*/  HFMA2 R3, -RZ, RZ, 0, 0 ;  /* 0x00000000ff037431 */ /* 0x000fc800000001ff */
[----:B------:R-:W-:Y:S05]  /*9510*/  RET.REL.NODEC R2 `(_ZN7cutlass13device_kernelINS_4conv6kernel13ConvUniversalINS1_16ConvProblemShapeILNS1_8OperatorE1ELi2EEENS1_10collective14CollectiveConvINS1_47MainloopSm100TmaUmmaWarpSpecializedImplicitGemmILS5_1ELi10ELi2ELi1ELi2EN4cute5tupleIJNSA_1CILi2EEENSC_ILi1EEESE_EEEEENSB_IJNSC_ILi256EEENSC_ILi64EEENSB_IJSI_EEEEEENS_6half_tESL_NSA_8TiledMMAINSA_8MMA_AtomIJNSA_26SM100_MMA_F16BF16_2x1SM_SSISL_SL_fLi256ELi64ELNSA_4UMMA5MajorE0ELSQ_1ELNSP_7ScaleInE0ELSR_0EEEEEENSA_6LayoutINSB_IJSE_SE_SE_EEENSB_IJNSC_ILi0EEESW_SW_EEEEENSB_IJNSA_10UnderscoreESZ_SZ_EEEEENS7_6detail27Sm100ImplicitGemmTileTraitsINSA_25SM100_TMA_2SM_LOAD_IM2COLENSA_14ComposedLayoutINSA_7SwizzleILi3ELi4ELi3EEENSA_18smem_ptr_flag_bitsILi16EEENSU_INSB_IJNSC_ILi8EEESI_EEENSB_IJSI_SE_EEEEEEEvEENS13_INSA_18SM100_TMA_2SM_LOADENS15_INS16_ILi2ELi4ELi3EEES19_NSU_INSB_IJNSC_ILi32EEES1A_EEENSB_IJSE_S1I_EEEEEEEvEEEENS_8epilogue10collective18CollectiveEpilogueINS1P_23Sm100TmaWarpSpecializedILi3ELi2ELi32ELb1ELb0EEEJNSB_IJNSC_ILi128EEESI_SJ_EEENSB_IJNSU_IS1U_SE_EENSU_IS1I_SE_EEEEESL_NSB_IJNSB_IJlllEEESE_SW_EEESL_S20_NS1P_6fusion15FusionCallbacksIS1T_NS21_17LinearCombinationISL_fSL_fLNS_15FloatRoundStyleE2EEES1V_S1Y_JEEENSA_5SM1004TMEM4LOAD26SM100_TMEM_LOAD_32dp32b32xENSA_20SM90_TMA_LOAD_IM2COLENS15_IS1H_S19_NSU_INSB_IJS1A_S1I_EEENSB_IJS1I_SE_EEEEEEENSA_39AutoVectorizingCopyWithAssumedAlignmentILi128EEENSA_21SM90_TMA_STORE_IM2COLES2F_S2H_S2H_EEEvvEEEEvNT_6ParamsE) ;  /* 0xffffff6802b87950 */ /* 0x000fea0003c3ffff */
.L_x_183:
[----:B------:R-:W-:-:S00]  /*9520*/  BRA `(.L_x_183) ;  /* 0xfffffffc00fc7947 */ /* 0x000fc0000383ffff */
[----:B------:R-:W-:-:S00]  /*9530*/  NOP ;  /* 0x0000000000007918 */ /* 0x000fc00000000000 */
        /* <DEDUP_REMOVED lines=12> */
.L_x_184:


//--------------------- .nv.global.init           --------------------------
	.section	.nv.global.init,"aw",@progbits
.nv.global.init:
	.type		$str$29,@object
	.size		$str$29,($str$30 - $str$29)
$str$29:
        /*0000*/ 	.byte	0x28, 0x61, 0x64, 0x64, 0x72, 0x65, 0x73, 0x73, 0x20, 0x26, 0x20, 0x6d, 0x61, 0x73, 0x6b, 0x29
        /*0010*/ 	.byte	0x20, 0x3d, 0x3d, 0x20, 0x30, 0x00
	.type		$str$30,@object
	.size		$str$30,($str$28 - $str$30)
$str$30:
        /*0016*/ 	.byte	0x2f, 0x74, 0x6d, 0x70, 0x2f, 0x63, 0x75, 0x74, 0x6c, 0x61, 0x73, 0x73, 0x5f, 0x73, 0x77, 0x65
        /*0026*/ 	.byte	0x65, 0x70, 0x5f, 0x73, 0x72, 0x63, 0x2f, 0x69, 0x6e, 0x63, 0x6c, 0x75, 0x64, 0x65, 0x2f, 0x63
        /*0036*/ 	.byte	0x75, 0x74, 0x65, 0x2f, 0x70, 0x6f, 0x69, 0x6e, 0x74, 0x65, 0x72, 0x5f, 0x66, 0x6c, 0x61, 0x67
        /*0046*/ 	.byte	0x67, 0x65, 0x64, 0x2e, 0x68, 0x70, 0x70, 0x00
	.type		$str$28,@object
	.size		$str$28,($str$27 - $str$28)
$str$28:
        /*004e*/ 	.byte	0x2f, 0x74, 0x6d, 0x70, 0x2f, 0x63, 0x75, 0x74, 0x6c, 0x61, 0x73, 0x73, 0x5f, 0x73, 0x77, 0x65
        /*005e*/ 	.byte	0x65, 0x70, 0x5f, 0x73, 0x72, 0x63, 0x2f, 0x69, 0x6e, 0x63, 0x6c, 0x75, 0x64, 0x65, 0x2f, 0x63
        /*006e*/ 	.byte	0x75, 0x74, 0x65, 0x2f, 0x61, 0x74, 0x6f, 0x6d, 0x2f, 0x63, 0x6f, 0x70, 0x79, 0x5f, 0x74, 0x72
        /*007e*/ 	.byte	0x61, 0x69, 0x74, 0x73, 0x5f, 0x73, 0x6d, 0x31, 0x30, 0x30, 0x2e, 0x68, 0x70, 0x70, 0x00
	.type		$str$27,@object
	.size		$str$27,(__unnamed_1 - $str$27)
$str$27:
        /*008d*/ 	.byte	0x28, 0x28, 0x75, 0x69, 0x6e, 0x74, 0x33, 0x32, 0x5f, 0x74, 0x28, 0x74, 0x68, 0x72, 0x65, 0x61
        /*009d*/ 	.byte	0x64, 0x49, 0x64, 0x78, 0x2e, 0x78, 0x29, 0x20, 0x2f, 0x20, 0x33, 0x32, 0x29, 0x20, 0x25, 0x20
        /*00ad*/ 	.byte	0x34, 0x29, 0x20, 0x3d, 0x3d, 0x20, 0x28, 0x28, 0x28, 0x74, 0x6d, 0x65, 0x6d, 0x5f, 0x61, 0x64
        /*00bd*/ 	.byte	0x64, 0x72, 0x20, 0x3e, 0x3e, 0x20, 0x31, 0x36, 0x29, 0x20, 0x2f, 0x20, 0x33, 0x32, 0x29, 0x20
        /*00cd*/ 	.byte	0x25, 0x20, 0x34, 0x29, 0x00
	.type		__unnamed_1,@object
	.size		__unnamed_1,(__unnamed_2 - __unnamed_1)
__unnamed_1:
        /*00d2*/ 	.byte	0x61, 0x75, 0x74, 0x6f, 0x20, 0x63, 0x75, 0x74, 0x65, 0x3a, 0x3a, 0x61, 0x73, 0x5f, 0x70, 0x6f
        /* <DEDUP_REMOVED lines=24> */
        /*0262*/ 	.byte	0x3e, 0x3e, 0x3e, 0x3e, 0x5d, 0x00
	.type		__unnamed_2,@object
	.size		__unnamed_2,(.L_2 - __unnamed_2)
__unnamed_2:
        /* <DEDUP_REMOVED lines=42> */
        /*0508*/ 	.byte	0x3e, 0x3e, 0x5d, 0x00
.L_2:


//--------------------- .nv.shared._ZN7cutlass13device_kernelINS_4conv6kernel13ConvUniversalINS1_16ConvProblemShapeILNS1_8OperatorE1ELi2EEENS1_10collective14CollectiveConvINS1_47MainloopSm100TmaUmmaWarpSpecializedImplicitGemmILS5_1ELi10ELi2ELi1ELi2EN4cute5tupleIJNSA_1CILi2EEENSC_ILi1EEESE_EEEEENSB_IJNSC_ILi256EEENSC_ILi64EEENSB_IJSI_EEEEEENS_6half_tESL_NSA_8TiledMMAINSA_8MMA_AtomIJNSA_26SM100_MMA_F16BF16_2x1SM_SSISL_SL_fLi256ELi64ELNSA_4UMMA5MajorE0ELSQ_1ELNSP_7ScaleInE0ELSR_0EEEEEENSA_6LayoutINSB_IJSE_SE_SE_EEENSB_IJNSC_ILi0EEESW_SW_EEEEENSB_IJNSA_10UnderscoreESZ_SZ_EEEEENS7_6detail27Sm100ImplicitGemmTileTraitsINSA_25SM100_TMA_2SM_LOAD_IM2COLENSA_14ComposedLayoutINSA_7SwizzleILi3ELi4ELi3EEENSA_18smem_ptr_flag_bitsILi16EEENSU_INSB_IJNSC_ILi8EEESI_EEENSB_IJSI_SE_EEEEEEEvEENS13_INSA_18SM100_TMA_2SM_LOADENS15_INS16_ILi2ELi4ELi3EEES19_NSU_INSB_IJNSC_ILi32EEES1A_EEENSB_IJSE_S1I_EEEEEEEvEEEENS_8epilogue10collective18CollectiveEpilogueINS1P_23Sm100TmaWarpSpecializedILi3ELi2ELi32ELb1ELb0EEEJNSB_IJNSC_ILi128EEESI_SJ_EEENSB_IJNSU_IS1U_SE_EENSU_IS1I_SE_EEEEESL_NSB_IJNSB_IJlllEEESE_SW_EEESL_S20_NS1P_6fusion15FusionCallbacksIS1T_NS21_17LinearCombinationISL_fSL_fLNS_15FloatRoundStyleE2EEES1V_S1Y_JEEENSA_5SM1004TMEM4LOAD26SM100_TMEM_LOAD_32dp32b32xENSA_20SM90_TMA_LOAD_IM2COLENS15_IS1H_S19_NSU_INSB_IJS1A_S1I_EEENSB_IJS1I_SE_EEEEEEENSA_39AutoVectorizingCopyWithAssumedAlignmentILi128EEENSA_21SM90_TMA_STORE_IM2COLES2F_S2H_S2H_EEEvvEEEEvNT_6ParamsE --------------------------
	.section	.nv.shared._ZN7cutlass13device_kernelINS_4conv6kernel13ConvUniversalINS1_16ConvProblemShapeILNS1_8OperatorE1ELi2EEENS1_10collective14CollectiveConvINS1_47MainloopSm100TmaUmmaWarpSpecializedImplicitGemmILS5_1ELi10ELi2ELi1ELi2EN4cute5tupleIJNSA_1CILi2EEENSC_ILi1EEESE_EEEEENSB_IJNSC_ILi256EEENSC_ILi64EEENSB_IJSI_EEEEEENS_6half_tESL_NSA_8TiledMMAINSA_8MMA_AtomIJNSA_26SM100_MMA_F16BF16_2x1SM_SSISL_SL_fLi256ELi64ELNSA_4UMMA5MajorE0ELSQ_1ELNSP_7ScaleInE0ELSR_0EEEEEENSA_6LayoutINSB_IJSE_SE_SE_EEENSB_IJNSC_ILi0EEESW_SW_EEEEENSB_IJNSA_10UnderscoreESZ_SZ_EEEEENS7_6detail27Sm100ImplicitGemmTileTraitsINSA_25SM100_TMA_2SM_LOAD_IM2COLENSA_14ComposedLayoutINSA_7SwizzleILi3ELi4ELi3EEENSA_18smem_ptr_flag_bitsILi16EEENSU_INSB_IJNSC_ILi8EEESI_EEENSB_IJSI_SE_EEEEEEEvEENS13_INSA_18SM100_TMA_2SM_LOADENS15_INS16_ILi2ELi4ELi3EEES19_NSU_INSB_IJNSC_ILi32EEES1A_EEENSB_IJSE_S1I_EEEEEEEvEEEENS_8epilogue10collective18CollectiveEpilogueINS1P_23Sm100TmaWarpSpecializedILi3ELi2ELi32ELb1ELb0EEEJNSB_IJNSC_ILi128EEESI_SJ_EEENSB_IJNSU_IS1U_SE_EENSU_IS1I_SE_EEEEESL_NSB_IJNSB_IJlllEEESE_SW_EEESL_S20_NS1P_6fusion15FusionCallbacksIS1T_NS21_17LinearCombinationISL_fSL_fLNS_15FloatRoundStyleE2EEES1V_S1Y_JEEENSA_5SM1004TMEM4LOAD26SM100_TMEM_LOAD_32dp32b32xENSA_20SM90_TMA_LOAD_IM2COLENS15_IS1H_S19_NSU_INSB_IJS1A_S1I_EEENSB_IJS1I_SE_EEEEEEENSA_39AutoVectorizingCopyWithAssumedAlignmentILi128EEENSA_21SM90_TMA_STORE_IM2COLES2F_S2H_S2H_EEEvvEEEEvNT_6ParamsE,"aw",@nobits
	.sectionflags	@""
	.align	16
	.zero		1024


//--------------------- .nv.shared.reserved.0     --------------------------
	.section	.nv.shared.reserved.0,"aw",@nobits
	.weak		__nv_reservedSMEM_offset_0_alias
	.size		__nv_reservedSMEM_offset_0_alias, 0, 64
	.other		__nv_reservedSMEM_offset_0_alias,@"STO_CUDA_RESERVED_SHARED STV_DEFAULT"
__nv_reservedSMEM_offset_0_alias:
	.zero		0
.nv.shared.reserved.0:
	.zero		64
	.weak		__nv_reservedSMEM_tcgen05_partition
	.type		__nv_reservedSMEM_tcgen05_partition,@object
	.size		__nv_reservedSMEM_tcgen05_partition,(.L_0 - __nv_reservedSMEM_tcgen05_partition)
__nv_reservedSMEM_tcgen05_partition:
	.zero		32
.L_0:


//--------------------- .nv.global                --------------------------
	.section	.nv.global,"aw",@nobits
.nv.global:
	.type		_ZN39_INTERNAL_b32128f8_4_k_cu_e9289e2d_32204cute1_E,@object
	.size		_ZN39_INTERNAL_b32128f8_4_k_cu_e9289e2d_32204cute1_E,(_ZN39_INTERNAL_b32128f8_4_k_cu_e9289e2d_32204cuda3std3__45__cpo6cbeginE - _ZN39_INTERNAL_b32128f8_4_k_cu_e9289e2d_32204cute1_E)
_ZN39_INTERNAL_b32128f8_4_k_cu_e9289e2d_32204cute1_E:
	.zero		1
	.type		_ZN39_INTERNAL_b32128f8_4_k_cu_e9289e2d_32204cuda3std3__45__cpo6cbeginE,@object
	.size		_ZN39_INTERNAL_b32128f8_4_k_cu_e9289e2d_32204cuda3std3__45__cpo6cbeginE,(_ZN39_INTERNAL_b32128f8_4_k_cu_e9289e2d_32204cuda3std3__48in_placeE - _ZN39_INTERNAL_b32128f8_4_k_cu_e9289e2d_32204cuda3std3__45__cpo6cbeginE)
_ZN39_INTERNAL_b32128f8_4_k_cu_e9289e2d_32204cuda3std3__45__cpo6cbeginE:
	.zero		1
	.type		_ZN39_INTERNAL_b32128f8_4_k_cu_e9289e2d_32204cuda3std3__48in_placeE,@object
	.size		_ZN39_INTERNAL_b32128f8_4_k_cu_e9289e2d_32204cuda3std3__48in_placeE,(_ZN39_INTERNAL_b32128f8_4_k_cu_e9289e2d_32204cuda3std6ranges3__45__cpo9iter_moveE - _ZN39_INTERNAL_b32128f8_4_k_cu_e9289e2d_32204cuda3std3__48in_placeE)
_ZN39_INTERNAL_b32128f8_4_k_cu_e9289e2d_32204cuda3std3__48in_placeE:
	.zero		1
	.type		_ZN39_INTERNAL_b32128f8_4_k_cu_e9289e2d_32204cuda3std6ranges3__45__cpo9iter_moveE,@object
	.size		_ZN39_INTERNAL_b32128f8_4_k_cu_e9289e2d_32204cuda3std6ranges3__45__cpo9iter_moveE,(_ZN39_INTERNAL_b32128f8_4_k_cu_e9289e2d_32204cuda3std3__45__cpo5beginE - _ZN39_INTERNAL_b32128f8_4_k_cu_e9289e2d_32204cuda3std6ranges3__45__cpo9iter_moveE)
_ZN39_INTERNAL_b32128f8_4_k_cu_e9289e2d_32204cuda3std6ranges3__45__cpo9iter_moveE:
	.zero		1
	.type		_ZN39_INTERNAL_b32128f8_4_k_cu_e9289e2d_32204cuda3std3__45__cpo5beginE,@object
	.size		_ZN39_INTERNAL_b32128f8_4_k_cu_e9289e2d_32204cuda3std3__45__cpo5beginE,(_ZN39_INTERNAL_b32128f8_4_k_cu_e9289e2d_32204cuda3std3__441_GLOBAL__N__b32128f8_4_k_cu_e9289e2d_32206ignoreE - _ZN39_INTERNAL_b32128f8_4_k_cu_e9289e2d_32204cuda3std3__45__cpo5beginE)
_ZN39_INTERNAL_b32128f8_4_k_cu_e9289e2d_32204cuda3std3__45__cpo5beginE:
	.zero		1
	.type		_ZN39_INTERNAL_b32128f8_4_k_cu_e9289e2d_32204cuda3std3__441_GLOBAL__N__b32128f8_4_k_cu_e9289e2d_32206ignoreE,@object
	.size		_ZN39_INTERNAL_b32128f8_4_k_cu_e9289e2d_32204cuda3std3__441_GLOBAL__N__b32128f8_4_k_cu_e9289e2d_32206ignoreE,(_ZN39_INTERNAL_b32128f8_4_k_cu_e9289e2d_32204cute7productE - _ZN39_INTERNAL_b32128f8_4_k_cu_e9289e2d_32204cuda3std3__441_GLOBAL__N__b32128f8_4_k_cu_e9289e2d_32206ignoreE)
_ZN39_INTERNAL_b32128f8_4_k_cu_e9289e2d_32204cuda3std3__441_GLOBAL__N__b32128f8_4_k_cu_e9289e2d_32206ignoreE:
	.zero		1
	.type		_ZN39_INTERNAL_b32128f8_4_k_cu_e9289e2d_32204cute7productE,@object
	.size		_ZN39_INTERNAL_b32128f8_4_k_cu_e9289e2d_32204cute7productE,(_ZN39_INTERNAL_b32128f8_4_k_cu_e9289e2d_32204cuda3std3__45__cpo3endE - _ZN39_INTERNAL_b32128f8_4_k_cu_e9289e2d_32204cute7productE)
_ZN39_INTERNAL_b32128f8_4_k_cu_e9289e2d_32204cute7productE:
	.zero		1
	.type		_ZN39_INTERNAL_b32128f8_4_k_cu_e9289e2d_32204cuda3std3__45__cpo3endE,@object
	.size		_ZN39_INTERNAL_b32128f8_4_k_cu_e9289e2d_32204cuda3std3__45__cpo3endE,(_ZN39_INTERNAL_b32128f8_4_k_cu_e9289e2d_32204cuda3std3__419piecewise_constructE - _ZN39_INTERNAL_b32128f8_4_k_cu_e9289e2d_32204cuda3std3__45__cpo3endE)
_ZN39_INTERNAL_b32128f8_4_k_cu_e9289e2d_32204cuda3std3__45__cpo3endE:
	.zero		1
	.type		_ZN39_INTERNAL_b32128f8_4_k_cu_e9289e2d_32204cuda3std3__419piecewise_constructE,@object
	.size		_ZN39_INTERNAL_b32128f8_4_k_cu_e9289e2d_32204cuda3std3__419piecewise_constructE,(_ZN39_INTERNAL_b32128f8_4_k_cu_e9289e2d_32204cuda3std3__45__cpo4cendE - _ZN39_INTERNAL_b32128f8_4_k_cu_e9289e2d_32204cuda3std3__419piecewise_constructE)
_ZN39_INTERNAL_b32128f8_4_k_cu_e9289e2d_32204cuda3std3__419piecewise_constructE:
	.zero		1
	.type		_ZN39_INTERNAL_b32128f8_4_k_cu_e9289e2d_32204cuda3std3__45__cpo4cendE,@object
	.size		_ZN39_INTERNAL_b32128f8_4_k_cu_e9289e2d_32204cuda3std3__45__cpo4cendE,(_ZN39_INTERNAL_b32128f8_4_k_cu_e9289e2d_32204cuda3std6ranges3__45__cpo4swapE - _ZN39_INTERNAL_b32128f8_4_k_cu_e9289e2d_32204cuda3std3__45__cpo4cendE)
_ZN39_INTERNAL_b32128f8_4_k_cu_e9289e2d_32204cuda3std3__45__cpo4cendE:
	.zero		1
	.type		_ZN39_INTERNAL_b32128f8_4_k_cu_e9289e2d_32204cuda3std6ranges3__45__cpo4swapE,@object
	.size		_ZN39_INTERNAL_b32128f8_4_k_cu_e9289e2d_32204cuda3std6ranges3__45__cpo4swapE,(.L_10 - _ZN39_INTERNAL_b32128f8_4_k_cu_e9289e2d_32204cuda3std6ranges3__45__cpo4swapE)
_ZN39_INTERNAL_b32128f8_4_k_cu_e9289e2d_32204cuda3std6ranges3__45__cpo4swapE:
	.zero		1
.L_10:


//--------------------- .nv.constant0._ZN7cutlass13device_kernelINS_4conv6kernel13ConvUniversalINS1_16ConvProblemShapeILNS1_8OperatorE1ELi2EEENS1_10collective14CollectiveConvINS1_47MainloopSm100TmaUmmaWarpSpecializedImplicitGemmILS5_1ELi10ELi2ELi1ELi2EN4cute5tupleIJNSA_1CILi2EEENSC_ILi1EEESE_EEEEENSB_IJNSC_ILi256EEENSC_ILi64EEENSB_IJSI_EEEEEENS_6half_tESL_NSA_8TiledMMAINSA_8MMA_AtomIJNSA_26SM100_MMA_F16BF16_2x1SM_SSISL_SL_fLi256ELi64ELNSA_4UMMA5MajorE0ELSQ_1ELNSP_7ScaleInE0ELSR_0EEEEEENSA_6LayoutINSB_IJSE_SE_SE_EEENSB_IJNSC_ILi0EEESW_SW_EEEEENSB_IJNSA_10UnderscoreESZ_SZ_EEEEENS7_6detail27Sm100ImplicitGemmTileTraitsINSA_25SM100_TMA_2SM_LOAD_IM2COLENSA_14ComposedLayoutINSA_7SwizzleILi3ELi4ELi3EEENSA_18smem_ptr_flag_bitsILi16EEENSU_INSB_IJNSC_ILi8EEESI_EEENSB_IJSI_SE_EEEEEEEvEENS13_INSA_18SM100_TMA_2SM_LOADENS15_INS16_ILi2ELi4ELi3EEES19_NSU_INSB_IJNSC_ILi32EEES1A_EEENSB_IJSE_S1I_EEEEEEEvEEEENS_8epilogue10collective18CollectiveEpilogueINS1P_23Sm100TmaWarpSpecializedILi3ELi2ELi32ELb1ELb0EEEJNSB_IJNSC_ILi128EEESI_SJ_EEENSB_IJNSU_IS1U_SE_EENSU_IS1I_SE_EEEEESL_NSB_IJNSB_IJlllEEESE_SW_EEESL_S20_NS1P_6fusion15FusionCallbacksIS1T_NS21_17LinearCombinationISL_fSL_fLNS_15FloatRoundStyleE2EEES1V_S1Y_JEEENSA_5SM1004TMEM4LOAD26SM100_TMEM_LOAD_32dp32b32xENSA_20SM90_TMA_LOAD_IM2COLENS15_IS1H_S19_NSU_INSB_IJS1A_S1I_EEENSB_IJS1I_SE_EEEEEEENSA_39AutoVectorizingCopyWithAssumedAlignmentILi128EEENSA_21SM90_TMA_STORE_IM2COLES2F_S2H_S2H_EEEvvEEEEvNT_6ParamsE --------------------------
	.section	.nv.constant0._ZN7cutlass13device_kernelINS_4conv6kernel13ConvUniversalINS1_16ConvProblemShapeILNS1_8OperatorE1ELi2EEENS1_10collective14CollectiveConvINS1_47MainloopSm100TmaUmmaWarpSpecializedImplicitGemmILS5_1ELi10ELi2ELi1ELi2EN4cute5tupleIJNSA_1CILi2EEENSC_ILi1EEESE_EEEEENSB_IJNSC_ILi256EEENSC_ILi64EEENSB_IJSI_EEEEEENS_6half_tESL_NSA_8TiledMMAINSA_8MMA_AtomIJNSA_26SM100_MMA_F16BF16_2x1SM_SSISL_SL_fLi256ELi64ELNSA_4UMMA5MajorE0ELSQ_1ELNSP_7ScaleInE0ELSR_0EEEEEENSA_6LayoutINSB_IJSE_SE_SE_EEENSB_IJNSC_ILi0EEESW_SW_EEEEENSB_IJNSA_10UnderscoreESZ_SZ_EEEEENS7_6detail27Sm100ImplicitGemmTileTraitsINSA_25SM100_TMA_2SM_LOAD_IM2COLENSA_14ComposedLayoutINSA_7SwizzleILi3ELi4ELi3EEENSA_18smem_ptr_flag_bitsILi16EEENSU_INSB_IJNSC_ILi8EEESI_EEENSB_IJSI_SE_EEEEEEEvEENS13_INSA_18SM100_TMA_2SM_LOADENS15_INS16_ILi2ELi4ELi3EEES19_NSU_INSB_IJNSC_ILi32EEES1A_EEENSB_IJSE_S1I_EEEEEEEvEEEENS_8epilogue10collective18CollectiveEpilogueINS1P_23Sm100TmaWarpSpecializedILi3ELi2ELi32ELb1ELb0EEEJNSB_IJNSC_ILi128EEESI_SJ_EEENSB_IJNSU_IS1U_SE_EENSU_IS1I_SE_EEEEESL_NSB_IJNSB_IJlllEEESE_SW_EEESL_S20_NS1P_6fusion15FusionCallbacksIS1T_NS21_17LinearCombinationISL_fSL_fLNS_15FloatRoundStyleE2EEES1V_S1Y_JEEENSA_5SM1004TMEM4LOAD26SM100_TMEM_LOAD_32dp32b32xENSA_20SM90_TMA_LOAD_IM2COLENS15_IS1H_S19_NSU_INSB_IJS1A_S1I_EEENSB_IJS1I_SE_EEEEEEENSA_39AutoVectorizingCopyWithAssumedAlignmentILi128EEENSA_21SM90_TMA_STORE_IM2COLES2F_S2H_S2H_EEEvvEEEEvNT_6ParamsE,"a",@progbits
	.sectionflags	@""
	.align	4
.nv.constant0._ZN7cutlass13device_kernelINS_4conv6kernel13ConvUniversalINS1_16ConvProblemShapeILNS1_8OperatorE1ELi2EEENS1_10collective14CollectiveConvINS1_47MainloopSm100TmaUmmaWarpSpecializedImplicitGemmILS5_1ELi10ELi2ELi1ELi2EN4cute5tupleIJNSA_1CILi2EEENSC_ILi1EEESE_EEEEENSB_IJNSC_ILi256EEENSC_ILi64EEENSB_IJSI_EEEEEENS_6half_tESL_NSA_8TiledMMAINSA_8MMA_AtomIJNSA_26SM100_MMA_F16BF16_2x1SM_SSISL_SL_fLi256ELi64ELNSA_4UMMA5MajorE0ELSQ_1ELNSP_7ScaleInE0ELSR_0EEEEEENSA_6LayoutINSB_IJSE_SE_SE_EEENSB_IJNSC_ILi0EEESW_SW_EEEEENSB_IJNSA_10UnderscoreESZ_SZ_EEEEENS7_6detail27Sm100ImplicitGemmTileTraitsINSA_25SM100_TMA_2SM_LOAD_IM2COLENSA_14ComposedLayoutINSA_7SwizzleILi3ELi4ELi3EEENSA_18smem_ptr_flag_bitsILi16EEENSU_INSB_IJNSC_ILi8EEESI_EEENSB_IJSI_SE_EEEEEEEvEENS13_INSA_18SM100_TMA_2SM_LOADENS15_INS16_ILi2ELi4ELi3EEES19_NSU_INSB_IJNSC_ILi32EEES1A_EEENSB_IJSE_S1I_EEEEEEEvEEEENS_8epilogue10collective18CollectiveEpilogueINS1P_23Sm100TmaWarpSpecializedILi3ELi2ELi32ELb1ELb0EEEJNSB_IJNSC_ILi128EEESI_SJ_EEENSB_IJNSU_IS1U_SE_EENSU_IS1I_SE_EEEEESL_NSB_IJNSB_IJlllEEESE_SW_EEESL_S20_NS1P_6fusion15FusionCallbacksIS1T_NS21_17LinearCombinationISL_fSL_fLNS_15FloatRoundStyleE2EEES1V_S1Y_JEEENSA_5SM1004TMEM4LOAD26SM100_TMEM_LOAD_32dp32b32xENSA_20SM90_TMA_LOAD_IM2COLENS15_IS1H_S19_NSU_INSB_IJS1A_S1I_EEENSB_IJS1I_SE_EEEEEEENSA_39AutoVectorizingCopyWithAssumedAlignmentILi128EEENSA_21SM90_TMA_STORE_IM2COLES2F_S2H_S2H_EEEvvEEEEvNT_6ParamsE:
	.zero		2944


//--------------------- SYMBOLS --------------------------

	.type		.nv.reservedSmem.offset0,@object
	.size		.nv.reservedSmem.offset0,0x4
	.type		.nv.reservedSmem.cap,@object
	.size		.nv.reservedSmem.cap,0x4
	.type		__assertfail,@function
